	.target	sm_103a

	.elftype	@"ET_EXEC"


//--------------------- .note.nv.tkinfo           --------------------------
	.section	.note.nv.tkinfo,"",@"SHT_NOTE"
	.sectionflags	@"SHF_NOTE_NV_TKINFO"
	.tkinfo
        /*0018*/ 	.word	0x00000002
        /*0030*/ 	.string	""
        /*0030*/ 	.string	"ptxas"
        /*0030*/ 	.string	"Cuda compilation tools, release 13.0, V13.0.88"
        /*0030*/ 	.string	"Build cuda_13.0.r13.0/compiler.36424714_0"
        /*0030*/ 	.string	"-arch sm_103a -m 64 "



//--------------------- .note.nv.cuinfo           --------------------------
	.section	.note.nv.cuinfo,"",@"SHT_NOTE"
	.sectionflags	@"SHF_NOTE_NV_CUINFO"
        /*0018*/ 	.short	0x0002
        /*001a*/ 	.short	0x0067
        /*001c*/ 	.short	0x0082
	.zero		2


//--------------------- .nv.info                  --------------------------
	.section	.nv.info,"",@"SHT_CUDA_INFO"
	.align	4


	//----- nvinfo : EIATTR_REGCOUNT
	.align		4
        /*0000*/ 	.byte	0x04, 0x2f
        /*0002*/ 	.short	(.L_12 - .L_11)
	.align		4
.L_11:
        /*0004*/ 	.word	index@(_ZN7cutlass13device_kernelIN5flash19enable_sm80_to_sm89INS1_16FlashAttnFwdSm80INS1_25CollectiveMainloopFwdSm80ILi4ELi1ELb0EN4cute5tupleIJNS5_1CILi128EEENS7_ILi64EEENS7_ILi96EEEEEELi96ENS_10bfloat16_tEfNS_4arch4Sm80ELb1ELb0ELb0ELb1ELb0ELb1ELb1ELb0EEENS1_21CollectiveEpilogueFwdINS6_IJS8_SA_S9_EEENS6_IJNS7_ILi1EEESI_SI_EEESC_SE_Li128ELb1ELb1ELb0ELb0EEENS1_19SingleTileSchedulerILb1ELb0ELb1ELi128EEEEEEEEEvNT_6ParamsE)
        /*0008*/ 	.word	0x00000004


	//----- nvinfo : EIATTR_FRAME_SIZE
	.align		4
.L_12:
        /*000c*/ 	.byte	0x04, 0x11
        /*000e*/ 	.short	(.L_14 - .L_13)
	.align		4
.L_13:
        /*0010*/ 	.word	index@(_ZN7cutlass13device_kernelIN5flash19enable_sm80_to_sm89INS1_16FlashAttnFwdSm80INS1_25CollectiveMainloopFwdSm80ILi4ELi1ELb0EN4cute5tupleIJNS5_1CILi128EEENS7_ILi64EEENS7_ILi96EEEEEELi96ENS_10bfloat16_tEfNS_4arch4Sm80ELb1ELb0ELb0ELb1ELb0ELb1ELb1ELb0EEENS1_21CollectiveEpilogueFwdINS6_IJS8_SA_S9_EEENS6_IJNS7_ILi1EEESI_SI_EEESC_SE_Li128ELb1ELb1ELb0ELb0EEENS1_19SingleTileSchedulerILb1ELb0ELb1ELi128EEEEEEEEEvNT_6ParamsE)
        /*0014*/ 	.word	0x00000000


	//----- nvinfo : EIATTR_REGCOUNT
	.align		4
.L_14:
        /*0018*/ 	.byte	0x04, 0x2f
        /*001a*/ 	.short	(.L_16 - .L_15)
	.align		4
.L_15:
        /*001c*/ 	.word	index@(_ZN7cutlass13device_kernelIN5flash19enable_sm80_to_sm89INS1_16FlashAttnFwdSm80INS1_25CollectiveMainloopFwdSm80ILi4ELi1ELb0EN4cute5tupleIJNS5_1CILi128EEENS7_ILi64EEENS7_ILi96EEEEEELi96ENS_10bfloat16_tEfNS_4arch4Sm80ELb1ELb0ELb0ELb1ELb0ELb0ELb1ELb0EEENS1_21CollectiveEpilogueFwdINS6_IJS8_SA_S9_EEENS6_IJNS7_ILi1EEESI_SI_EEESC_SE_Li128ELb1ELb1ELb0ELb0EEENS1_19SingleTileSchedulerILb1ELb0ELb1ELi128EEEEEEEEEvNT_6ParamsE)
        /*0020*/ 	.word	0x00000004


	//----- nvinfo : EIATTR_FRAME_SIZE
	.align		4
.L_16:
        /*0024*/ 	.byte	0x04, 0x11
        /*0026*/ 	.short	(.L_18 - .L_17)
	.align		4
.L_17:
        /*0028*/ 	.word	index@(_ZN7cutlass13device_kernelIN5flash19enable_sm80_to_sm89INS1_16FlashAttnFwdSm80INS1_25CollectiveMainloopFwdSm80ILi4ELi1ELb0EN4cute5tupleIJNS5_1CILi128EEENS7_ILi64EEENS7_ILi96EEEEEELi96ENS_10bfloat16_tEfNS_4arch4Sm80ELb1ELb0ELb0ELb1ELb0ELb0ELb1ELb0EEENS1_21CollectiveEpilogueFwdINS6_IJS8_SA_S9_EEENS6_IJNS7_ILi1EEESI_SI_EEESC_SE_Li128ELb1ELb1ELb0ELb0EEENS1_19SingleTileSchedulerILb1ELb0ELb1ELi128EEEEEEEEEvNT_6ParamsE)
        /*002c*/ 	.word	0x00000000


	//----- nvinfo : EIATTR_REGCOUNT
	.align		4
.L_18:
        /*0030*/ 	.byte	0x04, 0x2f
        /*0032*/ 	.short	(.L_20 - .L_19)
	.align		4
.L_19:
        /*0034*/ 	.word	index@(_ZN7cutlass13device_kernelIN5flash19enable_sm80_to_sm89INS1_16FlashAttnFwdSm80INS1_25CollectiveMainloopFwdSm80ILi4ELi1ELb0EN4cute5tupleIJNS5_1CILi128EEENS7_ILi64EEENS7_ILi96EEEEEELi96ENS_10bfloat16_tEfNS_4arch4Sm80ELb1ELb0ELb0ELb0ELb0ELb0ELb1ELb0EEENS1_21CollectiveEpilogueFwdINS6_IJS8_SA_S9_EEENS6_IJNS7_ILi1EEESI_SI_EEESC_SE_Li128ELb0ELb1ELb0ELb0EEENS1_30DynamicPersistentTileSchedulerILi128ELi128ELb0ELb1ELb0EEEEEEEEEvNT_6ParamsE)
        /*0038*/ 	.word	0x00000004


	//----- nvinfo : EIATTR_FRAME_SIZE
	.align		4
.L_20:
        /*003c*/ 	.byte	0x04, 0x11
        /*003e*/ 	.short	(.L_22 - .L_21)
	.align		4
.L_21:
        /*0040*/ 	.word	index@(_ZN7cutlass13device_kernelIN5flash19enable_sm80_to_sm89INS1_16FlashAttnFwdSm80INS1_25CollectiveMainloopFwdSm80ILi4ELi1ELb0EN4cute5tupleIJNS5_1CILi128EEENS7_ILi64EEENS7_ILi96EEEEEELi96ENS_10bfloat16_tEfNS_4arch4Sm80ELb1ELb0ELb0ELb0ELb0ELb0ELb1ELb0EEENS1_21CollectiveEpilogueFwdINS6_IJS8_SA_S9_EEENS6_IJNS7_ILi1EEESI_SI_EEESC_SE_Li128ELb0ELb1ELb0ELb0EEENS1_30DynamicPersistentTileSchedulerILi128ELi128ELb0ELb1ELb0EEEEEEEEEvNT_6ParamsE)
        /*0044*/ 	.word	0x00000000


	//----- nvinfo : EIATTR_REGCOUNT
	.align		4
.L_22:
        /*0048*/ 	.byte	0x04, 0x2f
        /*004a*/ 	.short	(.L_24 - .L_23)
	.align		4
.L_23:
        /*004c*/ 	.word	index@(_ZN7cutlass13device_kernelIN5flash19enable_sm80_to_sm89INS1_16FlashAttnFwdSm80INS1_25CollectiveMainloopFwdSm80ILi4ELi1ELb0EN4cute5tupleIJNS5_1CILi128EEENS7_ILi48EEENS7_ILi96EEEEEELi96ENS_10bfloat16_tEfNS_4arch4Sm80ELb0ELb1ELb0ELb1ELb0ELb1ELb1ELb0EEENS1_21CollectiveEpilogueFwdINS6_IJS8_SA_S9_EEENS6_IJNS7_ILi1EEESI_SI_EEESC_SE_Li128ELb1ELb1ELb0ELb0EEENS1_19SingleTileSchedulerILb1ELb0ELb1ELi128EEEEEEEEEvNT_6ParamsE)
        /*0050*/ 	.word	0x00000004


	//----- nvinfo : EIATTR_FRAME_SIZE
	.align		4
.L_24:
        /*0054*/ 	.byte	0x04, 0x11
        /*0056*/ 	.short	(.L_26 - .L_25)
	.align		4
.L_25:
        /*0058*/ 	.word	index@(_ZN7cutlass13device_kernelIN5flash19enable_sm80_to_sm89INS1_16FlashAttnFwdSm80INS1_25CollectiveMainloopFwdSm80ILi4ELi1ELb0EN4cute5tupleIJNS5_1CILi128EEENS7_ILi48EEENS7_ILi96EEEEEELi96ENS_10bfloat16_tEfNS_4arch4Sm80ELb0ELb1ELb0ELb1ELb0ELb1ELb1ELb0EEENS1_21CollectiveEpilogueFwdINS6_IJS8_SA_S9_EEENS6_IJNS7_ILi1EEESI_SI_EEESC_SE_Li128ELb1ELb1ELb0ELb0EEENS1_19SingleTileSchedulerILb1ELb0ELb1ELi128EEEEEEEEEvNT_6ParamsE)
        /*005c*/ 	.word	0x00000000


	//----- nvinfo : EIATTR_REGCOUNT
	.align		4
.L_26:
        /*0060*/ 	.byte	0x04, 0x2f
        /*0062*/ 	.short	(.L_28 - .L_27)
	.align		4
.L_27:
        /*0064*/ 	.word	index@(_ZN7cutlass13device_kernelIN5flash19enable_sm80_to_sm89INS1_16FlashAttnFwdSm80INS1_25CollectiveMainloopFwdSm80ILi4ELi1ELb0EN4cute5tupleIJNS5_1CILi128EEENS7_ILi48EEENS7_ILi96EEEEEELi96ENS_10bfloat16_tEfNS_4arch4Sm80ELb0ELb1ELb0ELb1ELb0ELb0ELb1ELb0EEENS1_21CollectiveEpilogueFwdINS6_IJS8_SA_S9_EEENS6_IJNS7_ILi1EEESI_SI_EEESC_SE_Li128ELb1ELb1ELb0ELb0EEENS1_19SingleTileSchedulerILb1ELb0ELb1ELi128EEEEEEEEEvNT_6ParamsE)
        /*0068*/ 	.word	0x00000004


	//----- nvinfo : EIATTR_FRAME_SIZE
	.align		4
.L_28:
        /*006c*/ 	.byte	0x04, 0x11
        /*006e*/ 	.short	(.L_30 - .L_29)
	.align		4
.L_29:
        /*0070*/ 	.word	index@(_ZN7cutlass13device_kernelIN5flash19enable_sm80_to_sm89INS1_16FlashAttnFwdSm80INS1_25CollectiveMainloopFwdSm80ILi4ELi1ELb0EN4cute5tupleIJNS5_1CILi128EEENS7_ILi48EEENS7_ILi96EEEEEELi96ENS_10bfloat16_tEfNS_4arch4Sm80ELb0ELb1ELb0ELb1ELb0ELb0ELb1ELb0EEENS1_21CollectiveEpilogueFwdINS6_IJS8_SA_S9_EEENS6_IJNS7_ILi1EEESI_SI_EEESC_SE_Li128ELb1ELb1ELb0ELb0EEENS1_19SingleTileSchedulerILb1ELb0ELb1ELi128EEEEEEEEEvNT_6ParamsE)
        /*0074*/ 	.word	0x00000000


	//----- nvinfo : EIATTR_REGCOUNT
	.align		4
.L_30:
        /*0078*/ 	.byte	0x04, 0x2f
        /*007a*/ 	.short	(.L_32 - .L_31)
	.align		4
.L_31:
        /*007c*/ 	.word	index@(_ZN7cutlass13device_kernelIN5flash19enable_sm80_to_sm89INS1_16FlashAttnFwdSm80INS1_25CollectiveMainloopFwdSm80ILi4ELi1ELb0EN4cute5tupleIJNS5_1CILi128EEENS7_ILi48EEENS7_ILi96EEEEEELi96ENS_10bfloat16_tEfNS_4arch4Sm80ELb0ELb1ELb0ELb0ELb0ELb0ELb1ELb0EEENS1_21CollectiveEpilogueFwdINS6_IJS8_SA_S9_EEENS6_IJNS7_ILi1EEESI_SI_EEESC_SE_Li128ELb0ELb1ELb0ELb0EEENS1_19SingleTileSchedulerILb0ELb0ELb1ELi128EEEEEEEEEvNT_6ParamsE)
        /*0080*/ 	.word	0x00000004


	//----- nvinfo : EIATTR_FRAME_SIZE
	.align		4
.L_32:
        /*0084*/ 	.byte	0x04, 0x11
        /*0086*/ 	.short	(.L_34 - .L_33)
	.align		4
.L_33:
        /*0088*/ 	.word	index@(_ZN7cutlass13device_kernelIN5flash19enable_sm80_to_sm89INS1_16FlashAttnFwdSm80INS1_25CollectiveMainloopFwdSm80ILi4ELi1ELb0EN4cute5tupleIJNS5_1CILi128EEENS7_ILi48EEENS7_ILi96EEEEEELi96ENS_10bfloat16_tEfNS_4arch4Sm80ELb0ELb1ELb0ELb0ELb0ELb0ELb1ELb0EEENS1_21CollectiveEpilogueFwdINS6_IJS8_SA_S9_EEENS6_IJNS7_ILi1EEESI_SI_EEESC_SE_Li128ELb0ELb1ELb0ELb0EEENS1_19SingleTileSchedulerILb0ELb0ELb1ELi128EEEEEEEEEvNT_6ParamsE)
        /*008c*/ 	.word	0x00000000


	//----- nvinfo : EIATTR_REGCOUNT
	.align		4
.L_34:
        /*0090*/ 	.byte	0x04, 0x2f
        /*0092*/ 	.short	(.L_36 - .L_35)
	.align		4
.L_35:
        /*0094*/ 	.word	index@(_ZN7cutlass13device_kernelIN5flash19enable_sm80_to_sm89INS1_16FlashAttnFwdSm80INS1_25CollectiveMainloopFwdSm80ILi4ELi1ELb0EN4cute5tupleIJNS5_1CILi128EEENS7_ILi64EEENS7_ILi96EEEEEELi96ENS_10bfloat16_tEfNS_4arch4Sm80ELb0ELb0ELb0ELb1ELb0ELb1ELb1ELb0EEENS1_21CollectiveEpilogueFwdINS6_IJS8_SA_S9_EEENS6_IJNS7_ILi1EEESI_SI_EEESC_SE_Li128ELb1ELb1ELb0ELb0EEENS1_19SingleTileSchedulerILb1ELb0ELb1ELi128EEEEEEEEEvNT_6ParamsE)
        /*0098*/ 	.word	0x00000004


	//----- nvinfo : EIATTR_FRAME_SIZE
	.align		4
.L_36:
        /*009c*/ 	.byte	0x04, 0x11
        /*009e*/ 	.short	(.L_38 - .L_37)
	.align		4
.L_37:
        /*00a0*/ 	.word	index@(_ZN7cutlass13device_kernelIN5flash19enable_sm80_to_sm89INS1_16FlashAttnFwdSm80INS1_25CollectiveMainloopFwdSm80ILi4ELi1ELb0EN4cute5tupleIJNS5_1CILi128EEENS7_ILi64EEENS7_ILi96EEEEEELi96ENS_10bfloat16_tEfNS_4arch4Sm80ELb0ELb0ELb0ELb1ELb0ELb1ELb1ELb0EEENS1_21CollectiveEpilogueFwdINS6_IJS8_SA_S9_EEENS6_IJNS7_ILi1EEESI_SI_EEESC_SE_Li128ELb1ELb1ELb0ELb0EEENS1_19SingleTileSchedulerILb1ELb0ELb1ELi128EEEEEEEEEvNT_6ParamsE)
        /*00a4*/ 	.word	0x00000000


	//----- nvinfo : EIATTR_REGCOUNT
	.align		4
.L_38:
        /*00a8*/ 	.byte	0x04, 0x2f
        /*00aa*/ 	.short	(.L_40 - .L_39)
	.align		4
.L_39:
        /*00ac*/ 	.word	index@(_ZN7cutlass13device_kernelIN5flash19enable_sm80_to_sm89INS1_16FlashAttnFwdSm80INS1_25CollectiveMainloopFwdSm80ILi4ELi1ELb0EN4cute5tupleIJNS5_1CILi128EEENS7_ILi64EEENS7_ILi96EEEEEELi96ENS_10bfloat16_tEfNS_4arch4Sm80ELb0ELb0ELb0ELb1ELb0ELb0ELb1ELb0EEENS1_21CollectiveEpilogueFwdINS6_IJS8_SA_S9_EEENS6_IJNS7_ILi1EEESI_SI_EEESC_SE_Li128ELb1ELb1ELb0ELb0EEENS1_19SingleTileSchedulerILb1ELb0ELb1ELi128EEEEEEEEEvNT_6ParamsE)
        /*00b0*/ 	.word	0x00000004


	//----- nvinfo : EIATTR_FRAME_SIZE
	.align		4
.L_40:
        /*00b4*/ 	.byte	0x04, 0x11
        /*00b6*/ 	.short	(.L_42 - .L_41)
	.align		4
.L_41:
        /*00b8*/ 	.word	index@(_ZN7cutlass13device_kernelIN5flash19enable_sm80_to_sm89INS1_16FlashAttnFwdSm80INS1_25CollectiveMainloopFwdSm80ILi4ELi1ELb0EN4cute5tupleIJNS5_1CILi128EEENS7_ILi64EEENS7_ILi96EEEEEELi96ENS_10bfloat16_tEfNS_4arch4Sm80ELb0ELb0ELb0ELb1ELb0ELb0ELb1ELb0EEENS1_21CollectiveEpilogueFwdINS6_IJS8_SA_S9_EEENS6_IJNS7_ILi1EEESI_SI_EEESC_SE_Li128ELb1ELb1ELb0ELb0EEENS1_19SingleTileSchedulerILb1ELb0ELb1ELi128EEEEEEEEEvNT_6ParamsE)
        /*00bc*/ 	.word	0x00000000


	//----- nvinfo : EIATTR_REGCOUNT
	.align		4
.L_42:
        /*00c0*/ 	.byte	0x04, 0x2f
        /*00c2*/ 	.short	(.L_44 - .L_43)
	.align		4
.L_43:
        /*00c4*/ 	.word	index@(_ZN7cutlass13device_kernelIN5flash19enable_sm80_to_sm89INS1_16FlashAttnFwdSm80INS1_25CollectiveMainloopFwdSm80ILi4ELi1ELb0EN4cute5tupleIJNS5_1CILi128EEENS7_ILi64EEENS7_ILi96EEEEEELi96ENS_10bfloat16_tEfNS_4arch4Sm80ELb0ELb0ELb0ELb0ELb0ELb0ELb1ELb0EEENS1_21CollectiveEpilogueFwdINS6_IJS8_SA_S9_EEENS6_IJNS7_ILi1EEESI_SI_EEESC_SE_Li128ELb0ELb1ELb0ELb0EEENS1_19SingleTileSchedulerILb0ELb0ELb1ELi128EEEEEEEEEvNT_6ParamsE)
        /*00c8*/ 	.word	0x00000004


	//----- nvinfo : EIATTR_FRAME_SIZE
	.align		4
.L_44:
        /*00cc*/ 	.byte	0x04, 0x11
        /*00ce*/ 	.short	(.L_46 - .L_45)
	.align		4
.L_45:
        /*00d0*/ 	.word	index@(_ZN7cutlass13device_kernelIN5flash19enable_sm80_to_sm89INS1_16FlashAttnFwdSm80INS1_25CollectiveMainloopFwdSm80ILi4ELi1ELb0EN4cute5tupleIJNS5_1CILi128EEENS7_ILi64EEENS7_ILi96EEEEEELi96ENS_10bfloat16_tEfNS_4arch4Sm80ELb0ELb0ELb0ELb0ELb0ELb0ELb1ELb0EEENS1_21CollectiveEpilogueFwdINS6_IJS8_SA_S9_EEENS6_IJNS7_ILi1EEESI_SI_EEESC_SE_Li128ELb0ELb1ELb0ELb0EEENS1_19SingleTileSchedulerILb0ELb0ELb1ELi128EEEEEEEEEvNT_6ParamsE)
        /*00d4*/ 	.word	0x00000000


	//----- nvinfo : EIATTR_REGCOUNT
	.align		4
.L_46:
        /*00d8*/ 	.byte	0x04, 0x2f
        /*00da*/ 	.short	(.L_48 - .L_47)
	.align		4
.L_47:
        /*00dc*/ 	.word	index@(_ZN7cutlass13device_kernelIN5flash19enable_sm80_to_sm89INS1_16FlashAttnFwdSm80INS1_25CollectiveMainloopFwdSm80ILi4ELi1ELb0EN4cute5tupleIJNS5_1CILi128EEENS7_ILi64EEENS7_ILi96EEEEEELi96ENS_10bfloat16_tEfNS_4arch4Sm80ELb1ELb0ELb1ELb1ELb0ELb1ELb1ELb0EEENS1_21CollectiveEpilogueFwdINS6_IJS8_SA_S9_EEENS6_IJNS7_ILi1EEESI_SI_EEESC_SE_Li128ELb1ELb1ELb0ELb0EEENS1_19SingleTileSchedulerILb1ELb0ELb1ELi128EEEEEEEEEvNT_6ParamsE)
        /*00e0*/ 	.word	0x00000004


	//----- nvinfo : EIATTR_FRAME_SIZE
	.align		4
.L_48:
        /*00e4*/ 	.byte	0x04, 0x11
        /*00e6*/ 	.short	(.L_50 - .L_49)
	.align		4
.L_49:
        /*00e8*/ 	.word	index@(_ZN7cutlass13device_kernelIN5flash19enable_sm80_to_sm89INS1_16FlashAttnFwdSm80INS1_25CollectiveMainloopFwdSm80ILi4ELi1ELb0EN4cute5tupleIJNS5_1CILi128EEENS7_ILi64EEENS7_ILi96EEEEEELi96ENS_10bfloat16_tEfNS_4arch4Sm80ELb1ELb0ELb1ELb1ELb0ELb1ELb1ELb0EEENS1_21CollectiveEpilogueFwdINS6_IJS8_SA_S9_EEENS6_IJNS7_ILi1EEESI_SI_EEESC_SE_Li128ELb1ELb1ELb0ELb0EEENS1_19SingleTileSchedulerILb1ELb0ELb1ELi128EEEEEEEEEvNT_6ParamsE)
        /*00ec*/ 	.word	0x00000000


	//----- nvinfo : EIATTR_REGCOUNT
	.align		4
.L_50:
        /*00f0*/ 	.byte	0x04, 0x2f
        /*00f2*/ 	.short	(.L_52 - .L_51)
	.align		4
.L_51:
        /*00f4*/ 	.word	index@(_ZN7cutlass13device_kernelIN5flash19enable_sm80_to_sm89INS1_16FlashAttnFwdSm80INS1_25CollectiveMainloopFwdSm80ILi4ELi1ELb0EN4cute5tupleIJNS5_1CILi128EEENS7_ILi64EEENS7_ILi96EEEEEELi96ENS_10bfloat16_tEfNS_4arch4Sm80ELb1ELb0ELb1ELb1ELb0ELb0ELb1ELb0EEENS1_21CollectiveEpilogueFwdINS6_IJS8_SA_S9_EEENS6_IJNS7_ILi1EEESI_SI_EEESC_SE_Li128ELb1ELb1ELb0ELb0EEENS1_19SingleTileSchedulerILb1ELb0ELb1ELi128EEEEEEEEEvNT_6ParamsE)
        /*00f8*/ 	.word	0x00000004


	//----- nvinfo : EIATTR_FRAME_SIZE
	.align		4
.L_52:
        /*00fc*/ 	.byte	0x04, 0x11
        /*00fe*/ 	.short	(.L_54 - .L_53)
	.align		4
.L_53:
        /*0100*/ 	.word	index@(_ZN7cutlass13device_kernelIN5flash19enable_sm80_to_sm89INS1_16FlashAttnFwdSm80INS1_25CollectiveMainloopFwdSm80ILi4ELi1ELb0EN4cute5tupleIJNS5_1CILi128EEENS7_ILi64EEENS7_ILi96EEEEEELi96ENS_10bfloat16_tEfNS_4arch4Sm80ELb1ELb0ELb1ELb1ELb0ELb0ELb1ELb0EEENS1_21CollectiveEpilogueFwdINS6_IJS8_SA_S9_EEENS6_IJNS7_ILi1EEESI_SI_EEESC_SE_Li128ELb1ELb1ELb0ELb0EEENS1_19SingleTileSchedulerILb1ELb0ELb1ELi128EEEEEEEEEvNT_6ParamsE)
        /*0104*/ 	.word	0x00000000


	//----- nvinfo : EIATTR_REGCOUNT
	.align		4
.L_54:
        /*0108*/ 	.byte	0x04, 0x2f
        /*010a*/ 	.short	(.L_56 - .L_55)
	.align		4
.L_55:
        /*010c*/ 	.word	index@(_ZN7cutlass13device_kernelIN5flash19enable_sm80_to_sm89INS1_16FlashAttnFwdSm80INS1_25CollectiveMainloopFwdSm80ILi4ELi1ELb0EN4cute5tupleIJNS5_1CILi128EEENS7_ILi64EEENS7_ILi96EEEEEELi96ENS_10bfloat16_tEfNS_4arch4Sm80ELb1ELb0ELb1ELb0ELb0ELb0ELb1ELb0EEENS1_21CollectiveEpilogueFwdINS6_IJS8_SA_S9_EEENS6_IJNS7_ILi1EEESI_SI_EEESC_SE_Li128ELb0ELb1ELb0ELb0EEENS1_30DynamicPersistentTileSchedulerILi128ELi128ELb0ELb1ELb0EEEEEEEEEvNT_6ParamsE)
        /*0110*/ 	.word	0x00000004


	//----- nvinfo : EIATTR_FRAME_SIZE
	.align		4
.L_56:
        /*0114*/ 	.byte	0x04, 0x11
        /*0116*/ 	.short	(.L_58 - .L_57)
	.align		4
.L_57:
        /*0118*/ 	.word	index@(_ZN7cutlass13device_kernelIN5flash19enable_sm80_to_sm89INS1_16FlashAttnFwdSm80INS1_25CollectiveMainloopFwdSm80ILi4ELi1ELb0EN4cute5tupleIJNS5_1CILi128EEENS7_ILi64EEENS7_ILi96EEEEEELi96ENS_10bfloat16_tEfNS_4arch4Sm80ELb1ELb0ELb1ELb0ELb0ELb0ELb1ELb0EEENS1_21CollectiveEpilogueFwdINS6_IJS8_SA_S9_EEENS6_IJNS7_ILi1EEESI_SI_EEESC_SE_Li128ELb0ELb1ELb0ELb0EEENS1_30DynamicPersistentTileSchedulerILi128ELi128ELb0ELb1ELb0EEEEEEEEEvNT_6ParamsE)
        /*011c*/ 	.word	0x00000000


	//----- nvinfo : EIATTR_REGCOUNT
	.align		4
.L_58:
        /*0120*/ 	.byte	0x04, 0x2f
        /*0122*/ 	.short	(.L_60 - .L_59)
	.align		4
.L_59:
        /*0124*/ 	.word	index@(_ZN7cutlass13device_kernelIN5flash19enable_sm80_to_sm89INS1_16FlashAttnFwdSm80INS1_25CollectiveMainloopFwdSm80ILi4ELi1ELb0EN4cute5tupleIJNS5_1CILi128EEENS7_ILi48EEENS7_ILi96EEEEEELi96ENS_10bfloat16_tEfNS_4arch4Sm80ELb0ELb1ELb1ELb1ELb0ELb1ELb1ELb0EEENS1_21CollectiveEpilogueFwdINS6_IJS8_SA_S9_EEENS6_IJNS7_ILi1EEESI_SI_EEESC_SE_Li128ELb1ELb1ELb0ELb0EEENS1_19SingleTileSchedulerILb1ELb0ELb1ELi128EEEEEEEEEvNT_6ParamsE)
        /*0128*/ 	.word	0x00000004


	//----- nvinfo : EIATTR_FRAME_SIZE
	.align		4
.L_60:
        /*012c*/ 	.byte	0x04, 0x11
        /*012e*/ 	.short	(.L_62 - .L_61)
	.align		4
.L_61:
        /*0130*/ 	.word	index@(_ZN7cutlass13device_kernelIN5flash19enable_sm80_to_sm89INS1_16FlashAttnFwdSm80INS1_25CollectiveMainloopFwdSm80ILi4ELi1ELb0EN4cute5tupleIJNS5_1CILi128EEENS7_ILi48EEENS7_ILi96EEEEEELi96ENS_10bfloat16_tEfNS_4arch4Sm80ELb0ELb1ELb1ELb1ELb0ELb1ELb1ELb0EEENS1_21CollectiveEpilogueFwdINS6_IJS8_SA_S9_EEENS6_IJNS7_ILi1EEESI_SI_EEESC_SE_Li128ELb1ELb1ELb0ELb0EEENS1_19SingleTileSchedulerILb1ELb0ELb1ELi128EEEEEEEEEvNT_6ParamsE)
        /*0134*/ 	.word	0x00000000


	//----- nvinfo : EIATTR_REGCOUNT
	.align		4
.L_62:
        /*0138*/ 	.byte	0x04, 0x2f
        /*013a*/ 	.short	(.L_64 - .L_63)
	.align		4
.L_63:
        /*013c*/ 	.word	index@(_ZN7cutlass13device_kernelIN5flash19enable_sm80_to_sm89INS1_16FlashAttnFwdSm80INS1_25CollectiveMainloopFwdSm80ILi4ELi1ELb0EN4cute5tupleIJNS5_1CILi128EEENS7_ILi48EEENS7_ILi96EEEEEELi96ENS_10bfloat16_tEfNS_4arch4Sm80ELb0ELb1ELb1ELb1ELb0ELb0ELb1ELb0EEENS1_21CollectiveEpilogueFwdINS6_IJS8_SA_S9_EEENS6_IJNS7_ILi1EEESI_SI_EEESC_SE_Li128ELb1ELb1ELb0ELb0EEENS1_19SingleTileSchedulerILb1ELb0ELb1ELi128EEEEEEEEEvNT_6ParamsE)
        /*0140*/ 	.word	0x00000004


	//----- nvinfo : EIATTR_FRAME_SIZE
	.align		4
.L_64:
        /*0144*/ 	.byte	0x04, 0x11
        /*0146*/ 	.short	(.L_66 - .L_65)
	.align		4
.L_65:
        /*0148*/ 	.word	index@(_ZN7cutlass13device_kernelIN5flash19enable_sm80_to_sm89INS1_16FlashAttnFwdSm80INS1_25CollectiveMainloopFwdSm80ILi4ELi1ELb0EN4cute5tupleIJNS5_1CILi128EEENS7_ILi48EEENS7_ILi96EEEEEELi96ENS_10bfloat16_tEfNS_4arch4Sm80ELb0ELb1ELb1ELb1ELb0ELb0ELb1ELb0EEENS1_21CollectiveEpilogueFwdINS6_IJS8_SA_S9_EEENS6_IJNS7_ILi1EEESI_SI_EEESC_SE_Li128ELb1ELb1ELb0ELb0EEENS1_19SingleTileSchedulerILb1ELb0ELb1ELi128EEEEEEEEEvNT_6ParamsE)
        /*014c*/ 	.word	0x00000000


	//----- nvinfo : EIATTR_REGCOUNT
	.align		4
.L_66:
        /*0150*/ 	.byte	0x04, 0x2f
        /*0152*/ 	.short	(.L_68 - .L_67)
	.align		4
.L_67:
        /*0154*/ 	.word	index@(_ZN7cutlass13device_kernelIN5flash19enable_sm80_to_sm89INS1_16FlashAttnFwdSm80INS1_25CollectiveMainloopFwdSm80ILi4ELi1ELb0EN4cute5tupleIJNS5_1CILi128EEENS7_ILi48EEENS7_ILi96EEEEEELi96ENS_10bfloat16_tEfNS_4arch4Sm80ELb0ELb1ELb1ELb0ELb0ELb0ELb1ELb0EEENS1_21CollectiveEpilogueFwdINS6_IJS8_SA_S9_EEENS6_IJNS7_ILi1EEESI_SI_EEESC_SE_Li128ELb0ELb1ELb0ELb0EEENS1_19SingleTileSchedulerILb0ELb0ELb1ELi128EEEEEEEEEvNT_6ParamsE)
        /*0158*/ 	.word	0x00000004


	//----- nvinfo : EIATTR_FRAME_SIZE
	.align		4
.L_68:
        /*015c*/ 	.byte	0x04, 0x11
        /*015e*/ 	.short	(.L_70 - .L_69)
	.align		4
.L_69:
        /*0160*/ 	.word	index@(_ZN7cutlass13device_kernelIN5flash19enable_sm80_to_sm89INS1_16FlashAttnFwdSm80INS1_25CollectiveMainloopFwdSm80ILi4ELi1ELb0EN4cute5tupleIJNS5_1CILi128EEENS7_ILi48EEENS7_ILi96EEEEEELi96ENS_10bfloat16_tEfNS_4arch4Sm80ELb0ELb1ELb1ELb0ELb0ELb0ELb1ELb0EEENS1_21CollectiveEpilogueFwdINS6_IJS8_SA_S9_EEENS6_IJNS7_ILi1EEESI_SI_EEESC_SE_Li128ELb0ELb1ELb0ELb0EEENS1_19SingleTileSchedulerILb0ELb0ELb1ELi128EEEEEEEEEvNT_6ParamsE)
        /*0164*/ 	.word	0x00000000


	//----- nvinfo : EIATTR_REGCOUNT
	.align		4
.L_70:
        /*0168*/ 	.byte	0x04, 0x2f
        /*016a*/ 	.short	(.L_72 - .L_71)
	.align		4
.L_71:
        /*016c*/ 	.word	index@(_ZN7cutlass13device_kernelIN5flash19enable_sm80_to_sm89INS1_16FlashAttnFwdSm80INS1_25CollectiveMainloopFwdSm80ILi4ELi1ELb0EN4cute5tupleIJNS5_1CILi128EEENS7_ILi64EEENS7_ILi96EEEEEELi96ENS_10bfloat16_tEfNS_4arch4Sm80ELb0ELb0ELb1ELb1ELb0ELb1ELb1ELb0EEENS1_21CollectiveEpilogueFwdINS6_IJS8_SA_S9_EEENS6_IJNS7_ILi1EEESI_SI_EEESC_SE_Li128ELb1ELb1ELb0ELb0EEENS1_19SingleTileSchedulerILb1ELb0ELb1ELi128EEEEEEEEEvNT_6ParamsE)
        /*0170*/ 	.word	0x00000004


	//----- nvinfo : EIATTR_FRAME_SIZE
	.align		4
.L_72:
        /*0174*/ 	.byte	0x04, 0x11
        /*0176*/ 	.short	(.L_74 - .L_73)
	.align		4
.L_73:
        /*0178*/ 	.word	index@(_ZN7cutlass13device_kernelIN5flash19enable_sm80_to_sm89INS1_16FlashAttnFwdSm80INS1_25CollectiveMainloopFwdSm80ILi4ELi1ELb0EN4cute5tupleIJNS5_1CILi128EEENS7_ILi64EEENS7_ILi96EEEEEELi96ENS_10bfloat16_tEfNS_4arch4Sm80ELb0ELb0ELb1ELb1ELb0ELb1ELb1ELb0EEENS1_21CollectiveEpilogueFwdINS6_IJS8_SA_S9_EEENS6_IJNS7_ILi1EEESI_SI_EEESC_SE_Li128ELb1ELb1ELb0ELb0EEENS1_19SingleTileSchedulerILb1ELb0ELb1ELi128EEEEEEEEEvNT_6ParamsE)
        /*017c*/ 	.word	0x00000000


	//----- nvinfo : EIATTR_REGCOUNT
	.align		4
.L_74:
        /*0180*/ 	.byte	0x04, 0x2f
        /*0182*/ 	.short	(.L_76 - .L_75)
	.align		4
.L_75:
        /*0184*/ 	.word	index@(_ZN7cutlass13device_kernelIN5flash19enable_sm80_to_sm89INS1_16FlashAttnFwdSm80INS1_25CollectiveMainloopFwdSm80ILi4ELi1ELb0EN4cute5tupleIJNS5_1CILi128EEENS7_ILi64EEENS7_ILi96EEEEEELi96ENS_10bfloat16_tEfNS_4arch4Sm80ELb0ELb0ELb1ELb1ELb0ELb0ELb1ELb0EEENS1_21CollectiveEpilogueFwdINS6_IJS8_SA_S9_EEENS6_IJNS7_ILi1EEESI_SI_EEESC_SE_Li128ELb1ELb1ELb0ELb0EEENS1_19SingleTileSchedulerILb1ELb0ELb1ELi128EEEEEEEEEvNT_6ParamsE)
        /*0188*/ 	.word	0x00000004


	//----- nvinfo : EIATTR_FRAME_SIZE
	.align		4
.L_76:
        /*018c*/ 	.byte	0x04, 0x11
        /*018e*/ 	.short	(.L_78 - .L_77)
	.align		4
.L_77:
        /*0190*/ 	.word	index@(_ZN7cutlass13device_kernelIN5flash19enable_sm80_to_sm89INS1_16FlashAttnFwdSm80INS1_25CollectiveMainloopFwdSm80ILi4ELi1ELb0EN4cute5tupleIJNS5_1CILi128EEENS7_ILi64EEENS7_ILi96EEEEEELi96ENS_10bfloat16_tEfNS_4arch4Sm80ELb0ELb0ELb1ELb1ELb0ELb0ELb1ELb0EEENS1_21CollectiveEpilogueFwdINS6_IJS8_SA_S9_EEENS6_IJNS7_ILi1EEESI_SI_EEESC_SE_Li128ELb1ELb1ELb0ELb0EEENS1_19SingleTileSchedulerILb1ELb0ELb1ELi128EEEEEEEEEvNT_6ParamsE)
        /*0194*/ 	.word	0x00000000


	//----- nvinfo : EIATTR_REGCOUNT
	.align		4
.L_78:
        /*0198*/ 	.byte	0x04, 0x2f
        /*019a*/ 	.short	(.L_80 - .L_79)
	.align		4
.L_79:
        /*019c*/ 	.word	index@(_ZN7cutlass13device_kernelIN5flash19enable_sm80_to_sm89INS1_16FlashAttnFwdSm80INS1_25CollectiveMainloopFwdSm80ILi4ELi1ELb0EN4cute5tupleIJNS5_1CILi128EEENS7_ILi64EEENS7_ILi96EEEEEELi96ENS_10bfloat16_tEfNS_4arch4Sm80ELb0ELb0ELb1ELb0ELb0ELb0ELb1ELb0EEENS1_21CollectiveEpilogueFwdINS6_IJS8_SA_S9_EEENS6_IJNS7_ILi1EEESI_SI_EEESC_SE_Li128ELb0ELb1ELb0ELb0EEENS1_19SingleTileSchedulerILb0ELb0ELb1ELi128EEEEEEEEEvNT_6ParamsE)
        /*01a0*/ 	.word	0x00000004


	//----- nvinfo : EIATTR_FRAME_SIZE
	.align		4
.L_80:
        /*01a4*/ 	.byte	0x04, 0x11
        /*01a6*/ 	.short	(.L_82 - .L_81)
	.align		4
.L_81:
        /*01a8*/ 	.word	index@(_ZN7cutlass13device_kernelIN5flash19enable_sm80_to_sm89INS1_16FlashAttnFwdSm80INS1_25CollectiveMainloopFwdSm80ILi4ELi1ELb0EN4cute5tupleIJNS5_1CILi128EEENS7_ILi64EEENS7_ILi96EEEEEELi96ENS_10bfloat16_tEfNS_4arch4Sm80ELb0ELb0ELb1ELb0ELb0ELb0ELb1ELb0EEENS1_21CollectiveEpilogueFwdINS6_IJS8_SA_S9_EEENS6_IJNS7_ILi1EEESI_SI_EEESC_SE_Li128ELb0ELb1ELb0ELb0EEENS1_19SingleTileSchedulerILb0ELb0ELb1ELi128EEEEEEEEEvNT_6ParamsE)
        /*01ac*/ 	.word	0x00000000


	//----- nvinfo : EIATTR_MIN_STACK_SIZE
	.align		4
.L_82:
        /*01b0*/ 	.byte	0x04, 0x12
        /*01b2*/ 	.short	(.L_84 - .L_83)
	.align		4
.L_83:
        /*01b4*/ 	.word	index@(_ZN7cutlass13device_kernelIN5flash19enable_sm80_to_sm89INS1_16FlashAttnFwdSm80INS1_25CollectiveMainloopFwdSm80ILi4ELi1ELb0EN4cute5tupleIJNS5_1CILi128EEENS7_ILi64EEENS7_ILi96EEEEEELi96ENS_10bfloat16_tEfNS_4arch4Sm80ELb0ELb0ELb1ELb0ELb0ELb0ELb1ELb0EEENS1_21CollectiveEpilogueFwdINS6_IJS8_SA_S9_EEENS6_IJNS7_ILi1EEESI_SI_EEESC_SE_Li128ELb0ELb1ELb0ELb0EEENS1_19SingleTileSchedulerILb0ELb0ELb1ELi128EEEEEEEEEvNT_6ParamsE)
        /*01b8*/ 	.word	0x00000000


	//----- nvinfo : EIATTR_MIN_STACK_SIZE
	.align		4
.L_84:
        /*01bc*/ 	.byte	0x04, 0x12
        /*01be*/ 	.short	(.L_86 - .L_85)
	.align		4
.L_85:
        /*01c0*/ 	.word	index@(_ZN7cutlass13device_kernelIN5flash19enable_sm80_to_sm89INS1_16FlashAttnFwdSm80INS1_25CollectiveMainloopFwdSm80ILi4ELi1ELb0EN4cute5tupleIJNS5_1CILi128EEENS7_ILi64EEENS7_ILi96EEEEEELi96ENS_10bfloat16_tEfNS_4arch4Sm80ELb0ELb0ELb1ELb1ELb0ELb0ELb1ELb0EEENS1_21CollectiveEpilogueFwdINS6_IJS8_SA_S9_EEENS6_IJNS7_ILi1EEESI_SI_EEESC_SE_Li128ELb1ELb1ELb0ELb0EEENS1_19SingleTileSchedulerILb1ELb0ELb1ELi128EEEEEEEEEvNT_6ParamsE)
        /*01c4*/ 	.word	0x00000000


	//----- nvinfo : EIATTR_MIN_STACK_SIZE
	.align		4
.L_86:
        /*01c8*/ 	.byte	0x04, 0x12
        /*01ca*/ 	.short	(.L_88 - .L_87)
	.align		4
.L_87:
        /*01cc*/ 	.word	index@(_ZN7cutlass13device_kernelIN5flash19enable_sm80_to_sm89INS1_16FlashAttnFwdSm80INS1_25CollectiveMainloopFwdSm80ILi4ELi1ELb0EN4cute5tupleIJNS5_1CILi128EEENS7_ILi64EEENS7_ILi96EEEEEELi96ENS_10bfloat16_tEfNS_4arch4Sm80ELb0ELb0ELb1ELb1ELb0ELb1ELb1ELb0EEENS1_21CollectiveEpilogueFwdINS6_IJS8_SA_S9_EEENS6_IJNS7_ILi1EEESI_SI_EEESC_SE_Li128ELb1ELb1ELb0ELb0EEENS1_19SingleTileSchedulerILb1ELb0ELb1ELi128EEEEEEEEEvNT_6ParamsE)
        /*01d0*/ 	.word	0x00000000


	//----- nvinfo : EIATTR_MIN_STACK_SIZE
	.align		4
.L_88:
        /*01d4*/ 	.byte	0x04, 0x12
        /*01d6*/ 	.short	(.L_90 - .L_89)
	.align		4
.L_89:
        /*01d8*/ 	.word	index@(_ZN7cutlass13device_kernelIN5flash19enable_sm80_to_sm89INS1_16FlashAttnFwdSm80INS1_25CollectiveMainloopFwdSm80ILi4ELi1ELb0EN4cute5tupleIJNS5_1CILi128EEENS7_ILi48EEENS7_ILi96EEEEEELi96ENS_10bfloat16_tEfNS_4arch4Sm80ELb0ELb1ELb1ELb0ELb0ELb0ELb1ELb0EEENS1_21CollectiveEpilogueFwdINS6_IJS8_SA_S9_EEENS6_IJNS7_ILi1EEESI_SI_EEESC_SE_Li128ELb0ELb1ELb0ELb0EEENS1_19SingleTileSchedulerILb0ELb0ELb1ELi128EEEEEEEEEvNT_6ParamsE)
        /*01dc*/ 	.word	0x00000000


	//----- nvinfo : EIATTR_MIN_STACK_SIZE
	.align		4
.L_90:
        /*01e0*/ 	.byte	0x04, 0x12
        /*01e2*/ 	.short	(.L_92 - .L_91)
	.align		4
.L_91:
        /*01e4*/ 	.word	index@(_ZN7cutlass13device_kernelIN5flash19enable_sm80_to_sm89INS1_16FlashAttnFwdSm80INS1_25CollectiveMainloopFwdSm80ILi4ELi1ELb0EN4cute5tupleIJNS5_1CILi128EEENS7_ILi48EEENS7_ILi96EEEEEELi96ENS_10bfloat16_tEfNS_4arch4Sm80ELb0ELb1ELb1ELb1ELb0ELb0ELb1ELb0EEENS1_21CollectiveEpilogueFwdINS6_IJS8_SA_S9_EEENS6_IJNS7_ILi1EEESI_SI_EEESC_SE_Li128ELb1ELb1ELb0ELb0EEENS1_19SingleTileSchedulerILb1ELb0ELb1ELi128EEEEEEEEEvNT_6ParamsE)
        /*01e8*/ 	.word	0x00000000


	//----- nvinfo : EIATTR_MIN_STACK_SIZE
	.align		4
.L_92:
        /*01ec*/ 	.byte	0x04, 0x12
        /*01ee*/ 	.short	(.L_94 - .L_93)
	.align		4
.L_93:
        /*01f0*/ 	.word	index@(_ZN7cutlass13device_kernelIN5flash19enable_sm80_to_sm89INS1_16FlashAttnFwdSm80INS1_25CollectiveMainloopFwdSm80ILi4ELi1ELb0EN4cute5tupleIJNS5_1CILi128EEENS7_ILi48EEENS7_ILi96EEEEEELi96ENS_10bfloat16_tEfNS_4arch4Sm80ELb0ELb1ELb1ELb1ELb0ELb1ELb1ELb0EEENS1_21CollectiveEpilogueFwdINS6_IJS8_SA_S9_EEENS6_IJNS7_ILi1EEESI_SI_EEESC_SE_Li128ELb1ELb1ELb0ELb0EEENS1_19SingleTileSchedulerILb1ELb0ELb1ELi128EEEEEEEEEvNT_6ParamsE)
        /*01f4*/ 	.word	0x00000000


	//----- nvinfo : EIATTR_MIN_STACK_SIZE
	.align		4
.L_94:
        /*01f8*/ 	.byte	0x04, 0x12
        /*01fa*/ 	.short	(.L_96 - .L_95)
	.align		4
.L_95:
        /*01fc*/ 	.word	index@(_ZN7cutlass13device_kernelIN5flash19enable_sm80_to_sm89INS1_16FlashAttnFwdSm80INS1_25CollectiveMainloopFwdSm80ILi4ELi1ELb0EN4cute5tupleIJNS5_1CILi128EEENS7_ILi64EEENS7_ILi96EEEEEELi96ENS_10bfloat16_tEfNS_4arch4Sm80ELb1ELb0ELb1ELb0ELb0ELb0ELb1ELb0EEENS1_21CollectiveEpilogueFwdINS6_IJS8_SA_S9_EEENS6_IJNS7_ILi1EEESI_SI_EEESC_SE_Li128ELb0ELb1ELb0ELb0EEENS1_30DynamicPersistentTileSchedulerILi128ELi128ELb0ELb1ELb0EEEEEEEEEvNT_6ParamsE)
        /*0200*/ 	.word	0x00000000


	//----- nvinfo : EIATTR_MIN_STACK_SIZE
	.align		4
.L_96:
        /*0204*/ 	.byte	0x04, 0x12
        /*0206*/ 	.short	(.L_98 - .L_97)
	.align		4
.L_97:
        /*0208*/ 	.word	index@(_ZN7cutlass13device_kernelIN5flash19enable_sm80_to_sm89INS1_16FlashAttnFwdSm80INS1_25CollectiveMainloopFwdSm80ILi4ELi1ELb0EN4cute5tupleIJNS5_1CILi128EEENS7_ILi64EEENS7_ILi96EEEEEELi96ENS_10bfloat16_tEfNS_4arch4Sm80ELb1ELb0ELb1ELb1ELb0ELb0ELb1ELb0EEENS1_21CollectiveEpilogueFwdINS6_IJS8_SA_S9_EEENS6_IJNS7_ILi1EEESI_SI_EEESC_SE_Li128ELb1ELb1ELb0ELb0EEENS1_19SingleTileSchedulerILb1ELb0ELb1ELi128EEEEEEEEEvNT_6ParamsE)
        /*020c*/ 	.word	0x00000000


	//----- nvinfo : EIATTR_MIN_STACK_SIZE
	.align		4
.L_98:
        /*0210*/ 	.byte	0x04, 0x12
        /*0212*/ 	.short	(.L_100 - .L_99)
	.align		4
.L_99:
        /*0214*/ 	.word	index@(_ZN7cutlass13device_kernelIN5flash19enable_sm80_to_sm89INS1_16FlashAttnFwdSm80INS1_25CollectiveMainloopFwdSm80ILi4ELi1ELb0EN4cute5tupleIJNS5_1CILi128EEENS7_ILi64EEENS7_ILi96EEEEEELi96ENS_10bfloat16_tEfNS_4arch4Sm80ELb1ELb0ELb1ELb1ELb0ELb1ELb1ELb0EEENS1_21CollectiveEpilogueFwdINS6_IJS8_SA_S9_EEENS6_IJNS7_ILi1EEESI_SI_EEESC_SE_Li128ELb1ELb1ELb0ELb0EEENS1_19SingleTileSchedulerILb1ELb0ELb1ELi128EEEEEEEEEvNT_6ParamsE)
        /*0218*/ 	.word	0x00000000


	//----- nvinfo : EIATTR_MIN_STACK_SIZE
	.align		4
.L_100:
        /*021c*/ 	.byte	0x04, 0x12
        /*021e*/ 	.short	(.L_102 - .L_101)
	.align		4
.L_101:
        /*0220*/ 	.word	index@(_ZN7cutlass13device_kernelIN5flash19enable_sm80_to_sm89INS1_16FlashAttnFwdSm80INS1_25CollectiveMainloopFwdSm80ILi4ELi1ELb0EN4cute5tupleIJNS5_1CILi128EEENS7_ILi64EEENS7_ILi96EEEEEELi96ENS_10bfloat16_tEfNS_4arch4Sm80ELb0ELb0ELb0ELb0ELb0ELb0ELb1ELb0EEENS1_21CollectiveEpilogueFwdINS6_IJS8_SA_S9_EEENS6_IJNS7_ILi1EEESI_SI_EEESC_SE_Li128ELb0ELb1ELb0ELb0EEENS1_19SingleTileSchedulerILb0ELb0ELb1ELi128EEEEEEEEEvNT_6ParamsE)
        /*0224*/ 	.word	0x00000000


	//----- nvinfo : EIATTR_MIN_STACK_SIZE
	.align		4
.L_102:
        /*0228*/ 	.byte	0x04, 0x12
        /*022a*/ 	.short	(.L_104 - .L_103)
	.align		4
.L_103:
        /*022c*/ 	.word	index@(_ZN7cutlass13device_kernelIN5flash19enable_sm80_to_sm89INS1_16FlashAttnFwdSm80INS1_25CollectiveMainloopFwdSm80ILi4ELi1ELb0EN4cute5tupleIJNS5_1CILi128EEENS7_ILi64EEENS7_ILi96EEEEEELi96ENS_10bfloat16_tEfNS_4arch4Sm80ELb0ELb0ELb0ELb1ELb0ELb0ELb1ELb0EEENS1_21CollectiveEpilogueFwdINS6_IJS8_SA_S9_EEENS6_IJNS7_ILi1EEESI_SI_EEESC_SE_Li128ELb1ELb1ELb0ELb0EEENS1_19SingleTileSchedulerILb1ELb0ELb1ELi128EEEEEEEEEvNT_6ParamsE)
        /*0230*/ 	.word	0x00000000


	//----- nvinfo : EIATTR_MIN_STACK_SIZE
	.align		4
.L_104:
        /*0234*/ 	.byte	0x04, 0x12
        /*0236*/ 	.short	(.L_106 - .L_105)
	.align		4
.L_105:
        /*0238*/ 	.word	index@(_ZN7cutlass13device_kernelIN5flash19enable_sm80_to_sm89INS1_16FlashAttnFwdSm80INS1_25CollectiveMainloopFwdSm80ILi4ELi1ELb0EN4cute5tupleIJNS5_1CILi128EEENS7_ILi64EEENS7_ILi96EEEEEELi96ENS_10bfloat16_tEfNS_4arch4Sm80ELb0ELb0ELb0ELb1ELb0ELb1ELb1ELb0EEENS1_21CollectiveEpilogueFwdINS6_IJS8_SA_S9_EEENS6_IJNS7_ILi1EEESI_SI_EEESC_SE_Li128ELb1ELb1ELb0ELb0EEENS1_19SingleTileSchedulerILb1ELb0ELb1ELi128EEEEEEEEEvNT_6ParamsE)
        /*023c*/ 	.word	0x00000000


	//----- nvinfo : EIATTR_MIN_STACK_SIZE
	.align		4
.L_106:
        /*0240*/ 	.byte	0x04, 0x12
        /*0242*/ 	.short	(.L_108 - .L_107)
	.align		4
.L_107:
        /*0244*/ 	.word	index@(_ZN7cutlass13device_kernelIN5flash19enable_sm80_to_sm89INS1_16FlashAttnFwdSm80INS1_25CollectiveMainloopFwdSm80ILi4ELi1ELb0EN4cute5tupleIJNS5_1CILi128EEENS7_ILi48EEENS7_ILi96EEEEEELi96ENS_10bfloat16_tEfNS_4arch4Sm80ELb0ELb1ELb0ELb0ELb0ELb0ELb1ELb0EEENS1_21CollectiveEpilogueFwdINS6_IJS8_SA_S9_EEENS6_IJNS7_ILi1EEESI_SI_EEESC_SE_Li128ELb0ELb1ELb0ELb0EEENS1_19SingleTileSchedulerILb0ELb0ELb1ELi128EEEEEEEEEvNT_6ParamsE)
        /*0248*/ 	.word	0x00000000


	//----- nvinfo : EIATTR_MIN_STACK_SIZE
	.align		4
.L_108:
        /*024c*/ 	.byte	0x04, 0x12
        /*024e*/ 	.short	(.L_110 - .L_109)
	.align		4
.L_109:
        /*0250*/ 	.word	index@(_ZN7cutlass13device_kernelIN5flash19enable_sm80_to_sm89INS1_16FlashAttnFwdSm80INS1_25CollectiveMainloopFwdSm80ILi4ELi1ELb0EN4cute5tupleIJNS5_1CILi128EEENS7_ILi48EEENS7_ILi96EEEEEELi96ENS_10bfloat16_tEfNS_4arch4Sm80ELb0ELb1ELb0ELb1ELb0ELb0ELb1ELb0EEENS1_21CollectiveEpilogueFwdINS6_IJS8_SA_S9_EEENS6_IJNS7_ILi1EEESI_SI_EEESC_SE_Li128ELb1ELb1ELb0ELb0EEENS1_19SingleTileSchedulerILb1ELb0ELb1ELi128EEEEEEEEEvNT_6ParamsE)
        /*0254*/ 	.word	0x00000000


	//----- nvinfo : EIATTR_MIN_STACK_SIZE
	.align		4
.L_110:
        /*0258*/ 	.byte	0x04, 0x12
        /*025a*/ 	.short	(.L_112 - .L_111)
	.align		4
.L_111:
        /*025c*/ 	.word	index@(_ZN7cutlass13device_kernelIN5flash19enable_sm80_to_sm89INS1_16FlashAttnFwdSm80INS1_25CollectiveMainloopFwdSm80ILi4ELi1ELb0EN4cute5tupleIJNS5_1CILi128EEENS7_ILi48EEENS7_ILi96EEEEEELi96ENS_10bfloat16_tEfNS_4arch4Sm80ELb0ELb1ELb0ELb1ELb0ELb1ELb1ELb0EEENS1_21CollectiveEpilogueFwdINS6_IJS8_SA_S9_EEENS6_IJNS7_ILi1EEESI_SI_EEESC_SE_Li128ELb1ELb1ELb0ELb0EEENS1_19SingleTileSchedulerILb1ELb0ELb1ELi128EEEEEEEEEvNT_6ParamsE)
        /*0260*/ 	.word	0x00000000


	//----- nvinfo : EIATTR_MIN_STACK_SIZE
	.align		4
.L_112:
        /*0264*/ 	.byte	0x04, 0x12
        /*0266*/ 	.short	(.L_114 - .L_113)
	.align		4
.L_113:
        /*0268*/ 	.word	index@(_ZN7cutlass13device_kernelIN5flash19enable_sm80_to_sm89INS1_16FlashAttnFwdSm80INS1_25CollectiveMainloopFwdSm80ILi4ELi1ELb0EN4cute5tupleIJNS5_1CILi128EEENS7_ILi64EEENS7_ILi96EEEEEELi96ENS_10bfloat16_tEfNS_4arch4Sm80ELb1ELb0ELb0ELb0ELb0ELb0ELb1ELb0EEENS1_21CollectiveEpilogueFwdINS6_IJS8_SA_S9_EEENS6_IJNS7_ILi1EEESI_SI_EEESC_SE_Li128ELb0ELb1ELb0ELb0EEENS1_30DynamicPersistentTileSchedulerILi128ELi128ELb0ELb1ELb0EEEEEEEEEvNT_6ParamsE)
        /*026c*/ 	.word	0x00000000


	//----- nvinfo : EIATTR_MIN_STACK_SIZE
	.align		4
.L_114:
        /*0270*/ 	.byte	0x04, 0x12
        /*0272*/ 	.short	(.L_116 - .L_115)
	.align		4
.L_115:
        /*0274*/ 	.word	index@(_ZN7cutlass13device_kernelIN5flash19enable_sm80_to_sm89INS1_16FlashAttnFwdSm80INS1_25CollectiveMainloopFwdSm80ILi4ELi1ELb0EN4cute5tupleIJNS5_1CILi128EEENS7_ILi64EEENS7_ILi96EEEEEELi96ENS_10bfloat16_tEfNS_4arch4Sm80ELb1ELb0ELb0ELb1ELb0ELb0ELb1ELb0EEENS1_21CollectiveEpilogueFwdINS6_IJS8_SA_S9_EEENS6_IJNS7_ILi1EEESI_SI_EEESC_SE_Li128ELb1ELb1ELb0ELb0EEENS1_19SingleTileSchedulerILb1ELb0ELb1ELi128EEEEEEEEEvNT_6ParamsE)
        /*0278*/ 	.word	0x00000000


	//----- nvinfo : EIATTR_MIN_STACK_SIZE
	.align		4
.L_116:
        /*027c*/ 	.byte	0x04, 0x12
        /*027e*/ 	.short	(.L_118 - .L_117)
	.align		4
.L_117:
        /*0280*/ 	.word	index@(_ZN7cutlass13device_kernelIN5flash19enable_sm80_to_sm89INS1_16FlashAttnFwdSm80INS1_25CollectiveMainloopFwdSm80ILi4ELi1ELb0EN4cute5tupleIJNS5_1CILi128EEENS7_ILi64EEENS7_ILi96EEEEEELi96ENS_10bfloat16_tEfNS_4arch4Sm80ELb1ELb0ELb0ELb1ELb0ELb1ELb1ELb0EEENS1_21CollectiveEpilogueFwdINS6_IJS8_SA_S9_EEENS6_IJNS7_ILi1EEESI_SI_EEESC_SE_Li128ELb1ELb1ELb0ELb0EEENS1_19SingleTileSchedulerILb1ELb0ELb1ELi128EEEEEEEEEvNT_6ParamsE)
        /*0284*/ 	.word	0x00000000
.L_118:


//--------------------- .nv.compat                --------------------------
	.section	.nv.compat,"",@"SHT_CUDA_COMPAT_INFO"
	.align	4
        /*0000*/ 	.byte	0x02, 0x09, 0x01, 0x00, 0x02, 0x02, 0x01, 0x00, 0x02, 0x05, 0x05, 0x00, 0x03, 0x07, 0x01, 0x01
        /*0010*/ 	.byte	0x02, 0x03, 0x00, 0x00, 0x02, 0x06, 0x01, 0x00, 0x04, 0x0b, 0x08, 0x00, 0x00, 0x00, 0x00, 0x00
        /*0020*/ 	.byte	0x00, 0x00, 0x00, 0x00


//--------------------- .nv.info._ZN7cutlass13device_kernelIN5flash19enable_sm80_to_sm89INS1_16FlashAttnFwdSm80INS1_25CollectiveMainloopFwdSm80ILi4ELi1ELb0EN4cute5tupleIJNS5_1CILi128EEENS7_ILi64EEENS7_ILi96EEEEEELi96ENS_10bfloat16_tEfNS_4arch4Sm80ELb0ELb0ELb1ELb0ELb0ELb0ELb1ELb0EEENS1_21CollectiveEpilogueFwdINS6_IJS8_SA_S9_EEENS6_IJNS7_ILi1EEESI_SI_EEESC_SE_Li128ELb0ELb1ELb0ELb0EEENS1_19SingleTileSchedulerILb0ELb0ELb1ELi128EEEEEEEEEvNT_6ParamsE --------------------------
	.section	.nv.info._ZN7cutlass13device_kernelIN5flash19enable_sm80_to_sm89INS1_16FlashAttnFwdSm80INS1_25CollectiveMainloopFwdSm80ILi4ELi1ELb0EN4cute5tupleIJNS5_1CILi128EEENS7_ILi64EEENS7_ILi96EEEEEELi96ENS_10bfloat16_tEfNS_4arch4Sm80ELb0ELb0ELb1ELb0ELb0ELb0ELb1ELb0EEENS1_21CollectiveEpilogueFwdINS6_IJS8_SA_S9_EEENS6_IJNS7_ILi1EEESI_SI_EEESC_SE_Li128ELb0ELb1ELb0ELb0EEENS1_19SingleTileSchedulerILb0ELb0ELb1ELi128EEEEEEEEEvNT_6ParamsE,"",@"SHT_CUDA_INFO"
	.sectionflags	@""
	.align	4


	//----- nvinfo : EIATTR_CUDA_API_VERSION
	.align		4
        /*0000*/ 	.byte	0x04, 0x37
        /*0002*/ 	.short	(.L_120 - .L_119)
.L_119:
        /*0004*/ 	.word	0x00000082


	//----- nvinfo : EIATTR_KPARAM_INFO
	.align		4
.L_120:
        /*0008*/ 	.byte	0x04, 0x17
        /*000a*/ 	.short	(.L_122 - .L_121)
.L_121:
        /*000c*/ 	.word	0x00000000
        /*0010*/ 	.short	0x0000
        /*0012*/ 	.short	0x0000
        /*0014*/ 	.byte	0x00, 0xf0, 0x61, 0x10


	//----- nvinfo : EIATTR_SPARSE_MMA_MASK
	.align		4
.L_122:
        /*0018*/ 	.byte	0x03, 0x50
        /*001a*/ 	.short	0x0000


	//----- nvinfo : EIATTR_MAXREG_COUNT
	.align		4
        /*001c*/ 	.byte	0x03, 0x1b
        /*001e*/ 	.short	0x00ff


	//----- nvinfo : EIATTR_MERCURY_ISA_VERSION
	.align		4
        /*0020*/ 	.byte	0x03, 0x5f
        /*0022*/ 	.short	0x0101


	//----- nvinfo : EIATTR_VRC_CTA_INIT_COUNT
	.align		4
        /*0024*/ 	.byte	0x02, 0x4a
	.zero		1
	.zero		1


	//----- nvinfo : EIATTR_EXIT_INSTR_OFFSETS
	.align		4
        /*0028*/ 	.byte	0x04, 0x1c
        /*002a*/ 	.short	(.L_124 - .L_123)


	//   ....[0]....
.L_123:
        /*002c*/ 	.word	0x00000010


	//----- nvinfo : EIATTR_MAX_THREADS
	.align		4
.L_124:
        /*0030*/ 	.byte	0x04, 0x05
        /*0032*/ 	.short	(.L_126 - .L_125)
.L_125:
        /*0034*/ 	.word	0x00000080
        /*0038*/ 	.word	0x00000001
        /*003c*/ 	.word	0x00000001


	//----- nvinfo : EIATTR_CBANK_PARAM_SIZE
	.align		4
.L_126:
        /*0040*/ 	.byte	0x03, 0x19
        /*0042*/ 	.short	0x0418


	//----- nvinfo : EIATTR_PARAM_CBANK
	.align		4
        /*0044*/ 	.byte	0x04, 0x0a
        /*0046*/ 	.short	(.L_128 - .L_127)
	.align		4
.L_127:
        /*0048*/ 	.word	index@(.nv.constant0._ZN7cutlass13device_kernelIN5flash19enable_sm80_to_sm89INS1_16FlashAttnFwdSm80INS1_25CollectiveMainloopFwdSm80ILi4ELi1ELb0EN4cute5tupleIJNS5_1CILi128EEENS7_ILi64EEENS7_ILi96EEEEEELi96ENS_10bfloat16_tEfNS_4arch4Sm80ELb0ELb0ELb1ELb0ELb0ELb0ELb1ELb0EEENS1_21CollectiveEpilogueFwdINS6_IJS8_SA_S9_EEENS6_IJNS7_ILi1EEESI_SI_EEESC_SE_Li128ELb0ELb1ELb0ELb0EEENS1_19SingleTileSchedulerILb0ELb0ELb1ELi128EEEEEEEEEvNT_6ParamsE)
        /*004c*/ 	.short	0x0380
        /*004e*/ 	.short	0x0418


	//----- nvinfo : EIATTR_SW_WAR
	.align		4
.L_128:
        /*0050*/ 	.byte	0x04, 0x36
        /*0052*/ 	.short	(.L_130 - .L_129)
.L_129:
        /*0054*/ 	.word	0x00000008
.L_130:


//--------------------- .nv.info._ZN7cutlass13device_kernelIN5flash19enable_sm80_to_sm89INS1_16FlashAttnFwdSm80INS1_25CollectiveMainloopFwdSm80ILi4ELi1ELb0EN4cute5tupleIJNS5_1CILi128EEENS7_ILi64EEENS7_ILi96EEEEEELi96ENS_10bfloat16_tEfNS_4arch4Sm80ELb0ELb0ELb1ELb1ELb0ELb0ELb1ELb0EEENS1_21CollectiveEpilogueFwdINS6_IJS8_SA_S9_EEENS6_IJNS7_ILi1EEESI_SI_EEESC_SE_Li128ELb1ELb1ELb0ELb0EEENS1_19SingleTileSchedulerILb1ELb0ELb1ELi128EEEEEEEEEvNT_6ParamsE --------------------------
	.section	.nv.info._ZN7cutlass13device_kernelIN5flash19enable_sm80_to_sm89INS1_16FlashAttnFwdSm80INS1_25CollectiveMainloopFwdSm80ILi4ELi1ELb0EN4cute5tupleIJNS5_1CILi128EEENS7_ILi64EEENS7_ILi96EEEEEELi96ENS_10bfloat16_tEfNS_4arch4Sm80ELb0ELb0ELb1ELb1ELb0ELb0ELb1ELb0EEENS1_21CollectiveEpilogueFwdINS6_IJS8_SA_S9_EEENS6_IJNS7_ILi1EEESI_SI_EEESC_SE_Li128ELb1ELb1ELb0ELb0EEENS1_19SingleTileSchedulerILb1ELb0ELb1ELi128EEEEEEEEEvNT_6ParamsE,"",@"SHT_CUDA_INFO"
	.sectionflags	@""
	.align	4


	//----- nvinfo : EIATTR_CUDA_API_VERSION
	.align		4
        /*0000*/ 	.byte	0x04, 0x37
        /*0002*/ 	.short	(.L_132 - .L_131)
.L_131:
        /*0004*/ 	.word	0x00000082


	//----- nvinfo : EIATTR_KPARAM_INFO
	.align		4
.L_132:
        /*0008*/ 	.byte	0x04, 0x17
        /*000a*/ 	.short	(.L_134 - .L_133)
.L_133:
        /*000c*/ 	.word	0x00000000
        /*0010*/ 	.short	0x0000
        /*0012*/ 	.short	0x0000
        /*0014*/ 	.byte	0x00, 0xf0, 0x61, 0x10


	//----- nvinfo : EIATTR_SPARSE_MMA_MASK
	.align		4
.L_134:
        /*0018*/ 	.byte	0x03, 0x50
        /*001a*/ 	.short	0x0000


	//----- nvinfo : EIATTR_MAXREG_COUNT
	.align		4
        /*001c*/ 	.byte	0x03, 0x1b
        /*001e*/ 	.short	0x00ff


	//----- nvinfo : EIATTR_MERCURY_ISA_VERSION
	.align		4
        /*0020*/ 	.byte	0x03, 0x5f
        /*0022*/ 	.short	0x0101


	//----- nvinfo : EIATTR_VRC_CTA_INIT_COUNT
	.align		4
        /*0024*/ 	.byte	0x02, 0x4a
	.zero		1
	.zero		1


	//----- nvinfo : EIATTR_EXIT_INSTR_OFFSETS
	.align		4
        /*0028*/ 	.byte	0x04, 0x1c
        /*002a*/ 	.short	(.L_136 - .L_135)


	//   ....[0]....
.L_135:
        /*002c*/ 	.word	0x00000010


	//----- nvinfo : EIATTR_MAX_THREADS
	.align		4
.L_136:
        /*0030*/ 	.byte	0x04, 0x05
        /*0032*/ 	.short	(.L_138 - .L_137)
.L_137:
        /*0034*/ 	.word	0x00000080
        /*0038*/ 	.word	0x00000001
        /*003c*/ 	.word	0x00000001


	//----- nvinfo : EIATTR_CBANK_PARAM_SIZE
	.align		4
.L_138:
        /*0040*/ 	.byte	0x03, 0x19
        /*0042*/ 	.short	0x0418


	//----- nvinfo : EIATTR_PARAM_CBANK
	.align		4
        /*0044*/ 	.byte	0x04, 0x0a
        /*0046*/ 	.short	(.L_140 - .L_139)
	.align		4
.L_139:
        /*0048*/ 	.word	index@(.nv.constant0._ZN7cutlass13device_kernelIN5flash19enable_sm80_to_sm89INS1_16FlashAttnFwdSm80INS1_25CollectiveMainloopFwdSm80ILi4ELi1ELb0EN4cute5tupleIJNS5_1CILi128EEENS7_ILi64EEENS7_ILi96EEEEEELi96ENS_10bfloat16_tEfNS_4arch4Sm80ELb0ELb0ELb1ELb1ELb0ELb0ELb1ELb0EEENS1_21CollectiveEpilogueFwdINS6_IJS8_SA_S9_EEENS6_IJNS7_ILi1EEESI_SI_EEESC_SE_Li128ELb1ELb1ELb0ELb0EEENS1_19SingleTileSchedulerILb1ELb0ELb1ELi128EEEEEEEEEvNT_6ParamsE)
        /*004c*/ 	.short	0x0380
        /*004e*/ 	.short	0x0418


	//----- nvinfo : EIATTR_SW_WAR
	.align		4
.L_140:
        /*0050*/ 	.byte	0x04, 0x36
        /*0052*/ 	.short	(.L_142 - .L_141)
.L_141:
        /*0054*/ 	.word	0x00000008
.L_142:


//--------------------- .nv.info._ZN7cutlass13device_kernelIN5flash19enable_sm80_to_sm89INS1_16FlashAttnFwdSm80INS1_25CollectiveMainloopFwdSm80ILi4ELi1ELb0EN4cute5tupleIJNS5_1CILi128EEENS7_ILi64EEENS7_ILi96EEEEEELi96ENS_10bfloat16_tEfNS_4arch4Sm80ELb0ELb0ELb1ELb1ELb0ELb1ELb1ELb0EEENS1_21CollectiveEpilogueFwdINS6_IJS8_SA_S9_EEENS6_IJNS7_ILi1EEESI_SI_EEESC_SE_Li128ELb1ELb1ELb0ELb0EEENS1_19SingleTileSchedulerILb1ELb0ELb1ELi128EEEEEEEEEvNT_6ParamsE --------------------------
	.section	.nv.info._ZN7cutlass13device_kernelIN5flash19enable_sm80_to_sm89INS1_16FlashAttnFwdSm80INS1_25CollectiveMainloopFwdSm80ILi4ELi1ELb0EN4cute5tupleIJNS5_1CILi128EEENS7_ILi64EEENS7_ILi96EEEEEELi96ENS_10bfloat16_tEfNS_4arch4Sm80ELb0ELb0ELb1ELb1ELb0ELb1ELb1ELb0EEENS1_21CollectiveEpilogueFwdINS6_IJS8_SA_S9_EEENS6_IJNS7_ILi1EEESI_SI_EEESC_SE_Li128ELb1ELb1ELb0ELb0EEENS1_19SingleTileSchedulerILb1ELb0ELb1ELi128EEEEEEEEEvNT_6ParamsE,"",@"SHT_CUDA_INFO"
	.sectionflags	@""
	.align	4


	//----- nvinfo : EIATTR_CUDA_API_VERSION
	.align		4
        /*0000*/ 	.byte	0x04, 0x37
        /*0002*/ 	.short	(.L_144 - .L_143)
.L_143:
        /*0004*/ 	.word	0x00000082


	//----- nvinfo : EIATTR_KPARAM_INFO
	.align		4
.L_144:
        /*0008*/ 	.byte	0x04, 0x17
        /*000a*/ 	.short	(.L_146 - .L_145)
.L_145:
        /*000c*/ 	.word	0x00000000
        /*0010*/ 	.short	0x0000
        /*0012*/ 	.short	0x0000
        /*0014*/ 	.byte	0x00, 0xf0, 0x61, 0x10


	//----- nvinfo : EIATTR_SPARSE_MMA_MASK
	.align		4
.L_146:
        /*0018*/ 	.byte	0x03, 0x50
        /*001a*/ 	.short	0x0000


	//----- nvinfo : EIATTR_MAXREG_COUNT
	.align		4
        /*001c*/ 	.byte	0x03, 0x1b
        /*001e*/ 	.short	0x00ff


	//----- nvinfo : EIATTR_MERCURY_ISA_VERSION
	.align		4
        /*0020*/ 	.byte	0x03, 0x5f
        /*0022*/ 	.short	0x0101


	//----- nvinfo : EIATTR_VRC_CTA_INIT_COUNT
	.align		4
        /*0024*/ 	.byte	0x02, 0x4a
	.zero		1
	.zero		1


	//----- nvinfo : EIATTR_EXIT_INSTR_OFFSETS
	.align		4
        /*0028*/ 	.byte	0x04, 0x1c
        /*002a*/ 	.short	(.L_148 - .L_147)


	//   ....[0]....
.L_147:
        /*002c*/ 	.word	0x00000010


	//----- nvinfo : EIATTR_MAX_THREADS
	.align		4
.L_148:
        /*0030*/ 	.byte	0x04, 0x05
        /*0032*/ 	.short	(.L_150 - .L_149)
.L_149:
        /*0034*/ 	.word	0x00000080
        /*0038*/ 	.word	0x00000001
        /*003c*/ 	.word	0x00000001


	//----- nvinfo : EIATTR_CBANK_PARAM_SIZE
	.align		4
.L_150:
        /*0040*/ 	.byte	0x03, 0x19
        /*0042*/ 	.short	0x0418


	//----- nvinfo : EIATTR_PARAM_CBANK
	.align		4
        /*0044*/ 	.byte	0x04, 0x0a
        /*0046*/ 	.short	(.L_152 - .L_151)
	.align		4
.L_151:
        /*0048*/ 	.word	index@(.nv.constant0._ZN7cutlass13device_kernelIN5flash19enable_sm80_to_sm89INS1_16FlashAttnFwdSm80INS1_25CollectiveMainloopFwdSm80ILi4ELi1ELb0EN4cute5tupleIJNS5_1CILi128EEENS7_ILi64EEENS7_ILi96EEEEEELi96ENS_10bfloat16_tEfNS_4arch4Sm80ELb0ELb0ELb1ELb1ELb0ELb1ELb1ELb0EEENS1_21CollectiveEpilogueFwdINS6_IJS8_SA_S9_EEENS6_IJNS7_ILi1EEESI_SI_EEESC_SE_Li128ELb1ELb1ELb0ELb0EEENS1_19SingleTileSchedulerILb1ELb0ELb1ELi128EEEEEEEEEvNT_6ParamsE)
        /*004c*/ 	.short	0x0380
        /*004e*/ 	.short	0x0418


	//----- nvinfo : EIATTR_SW_WAR
	.align		4
.L_152:
        /*0050*/ 	.byte	0x04, 0x36
        /*0052*/ 	.short	(.L_154 - .L_153)
.L_153:
        /*0054*/ 	.word	0x00000008
.L_154:


//--------------------- .nv.info._ZN7cutlass13device_kernelIN5flash19enable_sm80_to_sm89INS1_16FlashAttnFwdSm80INS1_25CollectiveMainloopFwdSm80ILi4ELi1ELb0EN4cute5tupleIJNS5_1CILi128EEENS7_ILi48EEENS7_ILi96EEEEEELi96ENS_10bfloat16_tEfNS_4arch4Sm80ELb0ELb1ELb1ELb0ELb0ELb0ELb1ELb0EEENS1_21CollectiveEpilogueFwdINS6_IJS8_SA_S9_EEENS6_IJNS7_ILi1EEESI_SI_EEESC_SE_Li128ELb0ELb1ELb0ELb0EEENS1_19SingleTileSchedulerILb0ELb0ELb1ELi128EEEEEEEEEvNT_6ParamsE --------------------------
	.section	.nv.info._ZN7cutlass13device_kernelIN5flash19enable_sm80_to_sm89INS1_16FlashAttnFwdSm80INS1_25CollectiveMainloopFwdSm80ILi4ELi1ELb0EN4cute5tupleIJNS5_1CILi128EEENS7_ILi48EEENS7_ILi96EEEEEELi96ENS_10bfloat16_tEfNS_4arch4Sm80ELb0ELb1ELb1ELb0ELb0ELb0ELb1ELb0EEENS1_21CollectiveEpilogueFwdINS6_IJS8_SA_S9_EEENS6_IJNS7_ILi1EEESI_SI_EEESC_SE_Li128ELb0ELb1ELb0ELb0EEENS1_19SingleTileSchedulerILb0ELb0ELb1ELi128EEEEEEEEEvNT_6ParamsE,"",@"SHT_CUDA_INFO"
	.sectionflags	@""
	.align	4


	//----- nvinfo : EIATTR_CUDA_API_VERSION
	.align		4
        /*0000*/ 	.byte	0x04, 0x37
        /*0002*/ 	.short	(.L_156 - .L_155)
.L_155:
        /*0004*/ 	.word	0x00000082


	//----- nvinfo : EIATTR_KPARAM_INFO
	.align		4
.L_156:
        /*0008*/ 	.byte	0x04, 0x17
        /*000a*/ 	.short	(.L_158 - .L_157)
.L_157:
        /*000c*/ 	.word	0x00000000
        /*0010*/ 	.short	0x0000
        /*0012*/ 	.short	0x0000
        /*0014*/ 	.byte	0x00, 0xf0, 0x61, 0x10


	//----- nvinfo : EIATTR_SPARSE_MMA_MASK
	.align		4
.L_158:
        /*0018*/ 	.byte	0x03, 0x50
        /*001a*/ 	.short	0x0000


	//----- nvinfo : EIATTR_MAXREG_COUNT
	.align		4
        /*001c*/ 	.byte	0x03, 0x1b
        /*001e*/ 	.short	0x00ff


	//----- nvinfo : EIATTR_MERCURY_ISA_VERSION
	.align		4
        /*0020*/ 	.byte	0x03, 0x5f
        /*0022*/ 	.short	0x0101


	//----- nvinfo : EIATTR_VRC_CTA_INIT_COUNT
	.align		4
        /*0024*/ 	.byte	0x02, 0x4a
	.zero		1
	.zero		1


	//----- nvinfo : EIATTR_EXIT_INSTR_OFFSETS
	.align		4
        /*0028*/ 	.byte	0x04, 0x1c
        /*002a*/ 	.short	(.L_160 - .L_159)


	//   ....[0]....
.L_159:
        /*002c*/ 	.word	0x00000010


	//----- nvinfo : EIATTR_MAX_THREADS
	.align		4
.L_160:
        /*0030*/ 	.byte	0x04, 0x05
        /*0032*/ 	.short	(.L_162 - .L_161)
.L_161:
        /*0034*/ 	.word	0x00000080
        /*0038*/ 	.word	0x00000001
        /*003c*/ 	.word	0x00000001


	//----- nvinfo : EIATTR_CBANK_PARAM_SIZE
	.align		4
.L_162:
        /*0040*/ 	.byte	0x03, 0x19
        /*0042*/ 	.short	0x0418


	//----- nvinfo : EIATTR_PARAM_CBANK
	.align		4
        /*0044*/ 	.byte	0x04, 0x0a
        /*0046*/ 	.short	(.L_164 - .L_163)
	.align		4
.L_163:
        /*0048*/ 	.word	index@(.nv.constant0._ZN7cutlass13device_kernelIN5flash19enable_sm80_to_sm89INS1_16FlashAttnFwdSm80INS1_25CollectiveMainloopFwdSm80ILi4ELi1ELb0EN4cute5tupleIJNS5_1CILi128EEENS7_ILi48EEENS7_ILi96EEEEEELi96ENS_10bfloat16_tEfNS_4arch4Sm80ELb0ELb1ELb1ELb0ELb0ELb0ELb1ELb0EEENS1_21CollectiveEpilogueFwdINS6_IJS8_SA_S9_EEENS6_IJNS7_ILi1EEESI_SI_EEESC_SE_Li128ELb0ELb1ELb0ELb0EEENS1_19SingleTileSchedulerILb0ELb0ELb1ELi128EEEEEEEEEvNT_6ParamsE)
        /*004c*/ 	.short	0x0380
        /*004e*/ 	.short	0x0418


	//----- nvinfo : EIATTR_SW_WAR
	.align		4
.L_164:
        /*0050*/ 	.byte	0x04, 0x36
        /*0052*/ 	.short	(.L_166 - .L_165)
.L_165:
        /*0054*/ 	.word	0x00000008
.L_166:


//--------------------- .nv.info._ZN7cutlass13device_kernelIN5flash19enable_sm80_to_sm89INS1_16FlashAttnFwdSm80INS1_25CollectiveMainloopFwdSm80ILi4ELi1ELb0EN4cute5tupleIJNS5_1CILi128EEENS7_ILi48EEENS7_ILi96EEEEEELi96ENS_10bfloat16_tEfNS_4arch4Sm80ELb0ELb1ELb1ELb1ELb0ELb0ELb1ELb0EEENS1_21CollectiveEpilogueFwdINS6_IJS8_SA_S9_EEENS6_IJNS7_ILi1EEESI_SI_EEESC_SE_Li128ELb1ELb1ELb0ELb0EEENS1_19SingleTileSchedulerILb1ELb0ELb1ELi128EEEEEEEEEvNT_6ParamsE --------------------------
	.section	.nv.info._ZN7cutlass13device_kernelIN5flash19enable_sm80_to_sm89INS1_16FlashAttnFwdSm80INS1_25CollectiveMainloopFwdSm80ILi4ELi1ELb0EN4cute5tupleIJNS5_1CILi128EEENS7_ILi48EEENS7_ILi96EEEEEELi96ENS_10bfloat16_tEfNS_4arch4Sm80ELb0ELb1ELb1ELb1ELb0ELb0ELb1ELb0EEENS1_21CollectiveEpilogueFwdINS6_IJS8_SA_S9_EEENS6_IJNS7_ILi1EEESI_SI_EEESC_SE_Li128ELb1ELb1ELb0ELb0EEENS1_19SingleTileSchedulerILb1ELb0ELb1ELi128EEEEEEEEEvNT_6ParamsE,"",@"SHT_CUDA_INFO"
	.sectionflags	@""
	.align	4


	//----- nvinfo : EIATTR_CUDA_API_VERSION
	.align		4
        /*0000*/ 	.byte	0x04, 0x37
        /*0002*/ 	.short	(.L_168 - .L_167)
.L_167:
        /*0004*/ 	.word	0x00000082


	//----- nvinfo : EIATTR_KPARAM_INFO
	.align		4
.L_168:
        /*0008*/ 	.byte	0x04, 0x17
        /*000a*/ 	.short	(.L_170 - .L_169)
.L_169:
        /*000c*/ 	.word	0x00000000
        /*0010*/ 	.short	0x0000
        /*0012*/ 	.short	0x0000
        /*0014*/ 	.byte	0x00, 0xf0, 0x61, 0x10


	//----- nvinfo : EIATTR_SPARSE_MMA_MASK
	.align		4
.L_170:
        /*0018*/ 	.byte	0x03, 0x50
        /*001a*/ 	.short	0x0000


	//----- nvinfo : EIATTR_MAXREG_COUNT
	.align		4
        /*001c*/ 	.byte	0x03, 0x1b
        /*001e*/ 	.short	0x00ff


	//----- nvinfo : EIATTR_MERCURY_ISA_VERSION
	.align		4
        /*0020*/ 	.byte	0x03, 0x5f
        /*0022*/ 	.short	0x0101


	//----- nvinfo : EIATTR_VRC_CTA_INIT_COUNT
	.align		4
        /*0024*/ 	.byte	0x02, 0x4a
	.zero		1
	.zero		1


	//----- nvinfo : EIATTR_EXIT_INSTR_OFFSETS
	.align		4
        /*0028*/ 	.byte	0x04, 0x1c
        /*002a*/ 	.short	(.L_172 - .L_171)


	//   ....[0]....
.L_171:
        /*002c*/ 	.word	0x00000010


	//----- nvinfo : EIATTR_MAX_THREADS
	.align		4
.L_172:
        /*0030*/ 	.byte	0x04, 0x05
        /*0032*/ 	.short	(.L_174 - .L_173)
.L_173:
        /*0034*/ 	.word	0x00000080
        /*0038*/ 	.word	0x00000001
        /*003c*/ 	.word	0x00000001


	//----- nvinfo : EIATTR_CBANK_PARAM_SIZE
	.align		4
.L_174:
        /*0040*/ 	.byte	0x03, 0x19
        /*0042*/ 	.short	0x0418


	//----- nvinfo : EIATTR_PARAM_CBANK
	.align		4
        /*0044*/ 	.byte	0x04, 0x0a
        /*0046*/ 	.short	(.L_176 - .L_175)
	.align		4
.L_175:
        /*0048*/ 	.word	index@(.nv.constant0._ZN7cutlass13device_kernelIN5flash19enable_sm80_to_sm89INS1_16FlashAttnFwdSm80INS1_25CollectiveMainloopFwdSm80ILi4ELi1ELb0EN4cute5tupleIJNS5_1CILi128EEENS7_ILi48EEENS7_ILi96EEEEEELi96ENS_10bfloat16_tEfNS_4arch4Sm80ELb0ELb1ELb1ELb1ELb0ELb0ELb1ELb0EEENS1_21CollectiveEpilogueFwdINS6_IJS8_SA_S9_EEENS6_IJNS7_ILi1EEESI_SI_EEESC_SE_Li128ELb1ELb1ELb0ELb0EEENS1_19SingleTileSchedulerILb1ELb0ELb1ELi128EEEEEEEEEvNT_6ParamsE)
        /*004c*/ 	.short	0x0380
        /*004e*/ 	.short	0x0418


	//----- nvinfo : EIATTR_SW_WAR
	.align		4
.L_176:
        /*0050*/ 	.byte	0x04, 0x36
        /*0052*/ 	.short	(.L_178 - .L_177)
.L_177:
        /*0054*/ 	.word	0x00000008
.L_178:


//--------------------- .nv.info._ZN7cutlass13device_kernelIN5flash19enable_sm80_to_sm89INS1_16FlashAttnFwdSm80INS1_25CollectiveMainloopFwdSm80ILi4ELi1ELb0EN4cute5tupleIJNS5_1CILi128EEENS7_ILi48EEENS7_ILi96EEEEEELi96ENS_10bfloat16_tEfNS_4arch4Sm80ELb0ELb1ELb1ELb1ELb0ELb1ELb1ELb0EEENS1_21CollectiveEpilogueFwdINS6_IJS8_SA_S9_EEENS6_IJNS7_ILi1EEESI_SI_EEESC_SE_Li128ELb1ELb1ELb0ELb0EEENS1_19SingleTileSchedulerILb1ELb0ELb1ELi128EEEEEEEEEvNT_6ParamsE --------------------------
	.section	.nv.info._ZN7cutlass13device_kernelIN5flash19enable_sm80_to_sm89INS1_16FlashAttnFwdSm80INS1_25CollectiveMainloopFwdSm80ILi4ELi1ELb0EN4cute5tupleIJNS5_1CILi128EEENS7_ILi48EEENS7_ILi96EEEEEELi96ENS_10bfloat16_tEfNS_4arch4Sm80ELb0ELb1ELb1ELb1ELb0ELb1ELb1ELb0EEENS1_21CollectiveEpilogueFwdINS6_IJS8_SA_S9_EEENS6_IJNS7_ILi1EEESI_SI_EEESC_SE_Li128ELb1ELb1ELb0ELb0EEENS1_19SingleTileSchedulerILb1ELb0ELb1ELi128EEEEEEEEEvNT_6ParamsE,"",@"SHT_CUDA_INFO"
	.sectionflags	@""
	.align	4


	//----- nvinfo : EIATTR_CUDA_API_VERSION
	.align		4
        /*0000*/ 	.byte	0x04, 0x37
        /*0002*/ 	.short	(.L_180 - .L_179)
.L_179:
        /*0004*/ 	.word	0x00000082


	//----- nvinfo : EIATTR_KPARAM_INFO
	.align		4
.L_180:
        /*0008*/ 	.byte	0x04, 0x17
        /*000a*/ 	.short	(.L_182 - .L_181)
.L_181:
        /*000c*/ 	.word	0x00000000
        /*0010*/ 	.short	0x0000
        /*0012*/ 	.short	0x0000
        /*0014*/ 	.byte	0x00, 0xf0, 0x61, 0x10


	//----- nvinfo : EIATTR_SPARSE_MMA_MASK
	.align		4
.L_182:
        /*0018*/ 	.byte	0x03, 0x50
        /*001a*/ 	.short	0x0000


	//----- nvinfo : EIATTR_MAXREG_COUNT
	.align		4
        /*001c*/ 	.byte	0x03, 0x1b
        /*001e*/ 	.short	0x00ff


	//----- nvinfo : EIATTR_MERCURY_ISA_VERSION
	.align		4
        /*0020*/ 	.byte	0x03, 0x5f
        /*0022*/ 	.short	0x0101


	//----- nvinfo : EIATTR_VRC_CTA_INIT_COUNT
	.align		4
        /*0024*/ 	.byte	0x02, 0x4a
	.zero		1
	.zero		1


	//----- nvinfo : EIATTR_EXIT_INSTR_OFFSETS
	.align		4
        /*0028*/ 	.byte	0x04, 0x1c
        /*002a*/ 	.short	(.L_184 - .L_183)


	//   ....[0]....
.L_183:
        /*002c*/ 	.word	0x00000010


	//----- nvinfo : EIATTR_MAX_THREADS
	.align		4
.L_184:
        /*0030*/ 	.byte	0x04, 0x05
        /*0032*/ 	.short	(.L_186 - .L_185)
.L_185:
        /*0034*/ 	.word	0x00000080
        /*0038*/ 	.word	0x00000001
        /*003c*/ 	.word	0x00000001


	//----- nvinfo : EIATTR_CBANK_PARAM_SIZE
	.align		4
.L_186:
        /*0040*/ 	.byte	0x03, 0x19
        /*0042*/ 	.short	0x0418


	//----- nvinfo : EIATTR_PARAM_CBANK
	.align		4
        /*0044*/ 	.byte	0x04, 0x0a
        /*0046*/ 	.short	(.L_188 - .L_187)
	.align		4
.L_187:
        /*0048*/ 	.word	index@(.nv.constant0._ZN7cutlass13device_kernelIN5flash19enable_sm80_to_sm89INS1_16FlashAttnFwdSm80INS1_25CollectiveMainloopFwdSm80ILi4ELi1ELb0EN4cute5tupleIJNS5_1CILi128EEENS7_ILi48EEENS7_ILi96EEEEEELi96ENS_10bfloat16_tEfNS_4arch4Sm80ELb0ELb1ELb1ELb1ELb0ELb1ELb1ELb0EEENS1_21CollectiveEpilogueFwdINS6_IJS8_SA_S9_EEENS6_IJNS7_ILi1EEESI_SI_EEESC_SE_Li128ELb1ELb1ELb0ELb0EEENS1_19SingleTileSchedulerILb1ELb0ELb1ELi128EEEEEEEEEvNT_6ParamsE)
        /*004c*/ 	.short	0x0380
        /*004e*/ 	.short	0x0418


	//----- nvinfo : EIATTR_SW_WAR
	.align		4
.L_188:
        /*0050*/ 	.byte	0x04, 0x36
        /*0052*/ 	.short	(.L_190 - .L_189)
.L_189:
        /*0054*/ 	.word	0x00000008
.L_190:


//--------------------- .nv.info._ZN7cutlass13device_kernelIN5flash19enable_sm80_to_sm89INS1_16FlashAttnFwdSm80INS1_25CollectiveMainloopFwdSm80ILi4ELi1ELb0EN4cute5tupleIJNS5_1CILi128EEENS7_ILi64EEENS7_ILi96EEEEEELi96ENS_10bfloat16_tEfNS_4arch4Sm80ELb1ELb0ELb1ELb0ELb0ELb0ELb1ELb0EEENS1_21CollectiveEpilogueFwdINS6_IJS8_SA_S9_EEENS6_IJNS7_ILi1EEESI_SI_EEESC_SE_Li128ELb0ELb1ELb0ELb0EEENS1_30DynamicPersistentTileSchedulerILi128ELi128ELb0ELb1ELb0EEEEEEEEEvNT_6ParamsE --------------------------
	.section	.nv.info._ZN7cutlass13device_kernelIN5flash19enable_sm80_to_sm89INS1_16FlashAttnFwdSm80INS1_25CollectiveMainloopFwdSm80ILi4ELi1ELb0EN4cute5tupleIJNS5_1CILi128EEENS7_ILi64EEENS7_ILi96EEEEEELi96ENS_10bfloat16_tEfNS_4arch4Sm80ELb1ELb0ELb1ELb0ELb0ELb0ELb1ELb0EEENS1_21CollectiveEpilogueFwdINS6_IJS8_SA_S9_EEENS6_IJNS7_ILi1EEESI_SI_EEESC_SE_Li128ELb0ELb1ELb0ELb0EEENS1_30DynamicPersistentTileSchedulerILi128ELi128ELb0ELb1ELb0EEEEEEEEEvNT_6ParamsE,"",@"SHT_CUDA_INFO"
	.sectionflags	@""
	.align	4


	//----- nvinfo : EIATTR_CUDA_API_VERSION
	.align		4
        /*0000*/ 	.byte	0x04, 0x37
        /*0002*/ 	.short	(.L_192 - .L_191)
.L_191:
        /*0004*/ 	.word	0x00000082


	//----- nvinfo : EIATTR_KPARAM_INFO
	.align		4
.L_192:
        /*0008*/ 	.byte	0x04, 0x17
        /*000a*/ 	.short	(.L_194 - .L_193)
.L_193:
        /*000c*/ 	.word	0x00000000
        /*0010*/ 	.short	0x0000
        /*0012*/ 	.short	0x0000
        /*0014*/ 	.byte	0x00, 0xf0, 0xa1, 0x10


	//----- nvinfo : EIATTR_SPARSE_MMA_MASK
	.align		4
.L_194:
        /*0018*/ 	.byte	0x03, 0x50
        /*001a*/ 	.short	0x0000


	//----- nvinfo : EIATTR_MAXREG_COUNT
	.align		4
        /*001c*/ 	.byte	0x03, 0x1b
        /*001e*/ 	.short	0x00ff


	//----- nvinfo : EIATTR_MERCURY_ISA_VERSION
	.align		4
        /*0020*/ 	.byte	0x03, 0x5f
        /*0022*/ 	.short	0x0101


	//----- nvinfo : EIATTR_VRC_CTA_INIT_COUNT
	.align		4
        /*0024*/ 	.byte	0x02, 0x4a
	.zero		1
	.zero		1


	//----- nvinfo : EIATTR_EXIT_INSTR_OFFSETS
	.align		4
        /*0028*/ 	.byte	0x04, 0x1c
        /*002a*/ 	.short	(.L_196 - .L_195)


	//   ....[0]....
.L_195:
        /*002c*/ 	.word	0x00000010


	//----- nvinfo : EIATTR_MAX_THREADS
	.align		4
.L_196:
        /*0030*/ 	.byte	0x04, 0x05
        /*0032*/ 	.short	(.L_198 - .L_197)
.L_197:
        /*0034*/ 	.word	0x00000080
        /*0038*/ 	.word	0x00000001
        /*003c*/ 	.word	0x00000001


	//----- nvinfo : EIATTR_CBANK_PARAM_SIZE
	.align		4
.L_198:
        /*0040*/ 	.byte	0x03, 0x19
        /*0042*/ 	.short	0x0428


	//----- nvinfo : EIATTR_PARAM_CBANK
	.align		4
        /*0044*/ 	.byte	0x04, 0x0a
        /*0046*/ 	.short	(.L_200 - .L_199)
	.align		4
.L_199:
        /*0048*/ 	.word	index@(.nv.constant0._ZN7cutlass13device_kernelIN5flash19enable_sm80_to_sm89INS1_16FlashAttnFwdSm80INS1_25CollectiveMainloopFwdSm80ILi4ELi1ELb0EN4cute5tupleIJNS5_1CILi128EEENS7_ILi64EEENS7_ILi96EEEEEELi96ENS_10bfloat16_tEfNS_4arch4Sm80ELb1ELb0ELb1ELb0ELb0ELb0ELb1ELb0EEENS1_21CollectiveEpilogueFwdINS6_IJS8_SA_S9_EEENS6_IJNS7_ILi1EEESI_SI_EEESC_SE_Li128ELb0ELb1ELb0ELb0EEENS1_30DynamicPersistentTileSchedulerILi128ELi128ELb0ELb1ELb0EEEEEEEEEvNT_6ParamsE)
        /*004c*/ 	.short	0x0380
        /*004e*/ 	.short	0x0428


	//----- nvinfo : EIATTR_SW_WAR
	.align		4
.L_200:
        /*0050*/ 	.byte	0x04, 0x36
        /*0052*/ 	.short	(.L_202 - .L_201)
.L_201:
        /*0054*/ 	.word	0x00000008
.L_202:


//--------------------- .nv.info._ZN7cutlass13device_kernelIN5flash19enable_sm80_to_sm89INS1_16FlashAttnFwdSm80INS1_25CollectiveMainloopFwdSm80ILi4ELi1ELb0EN4cute5tupleIJNS5_1CILi128EEENS7_ILi64EEENS7_ILi96EEEEEELi96ENS_10bfloat16_tEfNS_4arch4Sm80ELb1ELb0ELb1ELb1ELb0ELb0ELb1ELb0EEENS1_21CollectiveEpilogueFwdINS6_IJS8_SA_S9_EEENS6_IJNS7_ILi1EEESI_SI_EEESC_SE_Li128ELb1ELb1ELb0ELb0EEENS1_19SingleTileSchedulerILb1ELb0ELb1ELi128EEEEEEEEEvNT_6ParamsE --------------------------
	.section	.nv.info._ZN7cutlass13device_kernelIN5flash19enable_sm80_to_sm89INS1_16FlashAttnFwdSm80INS1_25CollectiveMainloopFwdSm80ILi4ELi1ELb0EN4cute5tupleIJNS5_1CILi128EEENS7_ILi64EEENS7_ILi96EEEEEELi96ENS_10bfloat16_tEfNS_4arch4Sm80ELb1ELb0ELb1ELb1ELb0ELb0ELb1ELb0EEENS1_21CollectiveEpilogueFwdINS6_IJS8_SA_S9_EEENS6_IJNS7_ILi1EEESI_SI_EEESC_SE_Li128ELb1ELb1ELb0ELb0EEENS1_19SingleTileSchedulerILb1ELb0ELb1ELi128EEEEEEEEEvNT_6ParamsE,"",@"SHT_CUDA_INFO"
	.sectionflags	@""
	.align	4


	//----- nvinfo : EIATTR_CUDA_API_VERSION
	.align		4
        /*0000*/ 	.byte	0x04, 0x37
        /*0002*/ 	.short	(.L_204 - .L_203)
.L_203:
        /*0004*/ 	.word	0x00000082


	//----- nvinfo : EIATTR_KPARAM_INFO
	.align		4
.L_204:
        /*0008*/ 	.byte	0x04, 0x17
        /*000a*/ 	.short	(.L_206 - .L_205)
.L_205:
        /*000c*/ 	.word	0x00000000
        /*0010*/ 	.short	0x0000
        /*0012*/ 	.short	0x0000
        /*0014*/ 	.byte	0x00, 0xf0, 0x61, 0x10


	//----- nvinfo : EIATTR_SPARSE_MMA_MASK
	.align		4
.L_206:
        /*0018*/ 	.byte	0x03, 0x50
        /*001a*/ 	.short	0x0000


	//----- nvinfo : EIATTR_MAXREG_COUNT
	.align		4
        /*001c*/ 	.byte	0x03, 0x1b
        /*001e*/ 	.short	0x00ff


	//----- nvinfo : EIATTR_MERCURY_ISA_VERSION
	.align		4
        /*0020*/ 	.byte	0x03, 0x5f
        /*0022*/ 	.short	0x0101


	//----- nvinfo : EIATTR_VRC_CTA_INIT_COUNT
	.align		4
        /*0024*/ 	.byte	0x02, 0x4a
	.zero		1
	.zero		1


	//----- nvinfo : EIATTR_EXIT_INSTR_OFFSETS
	.align		4
        /*0028*/ 	.byte	0x04, 0x1c
        /*002a*/ 	.short	(.L_208 - .L_207)


	//   ....[0]....
.L_207:
        /*002c*/ 	.word	0x00000010


	//----- nvinfo : EIATTR_MAX_THREADS
	.align		4
.L_208:
        /*0030*/ 	.byte	0x04, 0x05
        /*0032*/ 	.short	(.L_210 - .L_209)
.L_209:
        /*0034*/ 	.word	0x00000080
        /*0038*/ 	.word	0x00000001
        /*003c*/ 	.word	0x00000001


	//----- nvinfo : EIATTR_CBANK_PARAM_SIZE
	.align		4
.L_210:
        /*0040*/ 	.byte	0x03, 0x19
        /*0042*/ 	.short	0x0418


	//----- nvinfo : EIATTR_PARAM_CBANK
	.align		4
        /*0044*/ 	.byte	0x04, 0x0a
        /*0046*/ 	.short	(.L_212 - .L_211)
	.align		4
.L_211:
        /*0048*/ 	.word	index@(.nv.constant0._ZN7cutlass13device_kernelIN5flash19enable_sm80_to_sm89INS1_16FlashAttnFwdSm80INS1_25CollectiveMainloopFwdSm80ILi4ELi1ELb0EN4cute5tupleIJNS5_1CILi128EEENS7_ILi64EEENS7_ILi96EEEEEELi96ENS_10bfloat16_tEfNS_4arch4Sm80ELb1ELb0ELb1ELb1ELb0ELb0ELb1ELb0EEENS1_21CollectiveEpilogueFwdINS6_IJS8_SA_S9_EEENS6_IJNS7_ILi1EEESI_SI_EEESC_SE_Li128ELb1ELb1ELb0ELb0EEENS1_19SingleTileSchedulerILb1ELb0ELb1ELi128EEEEEEEEEvNT_6ParamsE)
        /*004c*/ 	.short	0x0380
        /*004e*/ 	.short	0x0418


	//----- nvinfo : EIATTR_SW_WAR
	.align		4
.L_212:
        /*0050*/ 	.byte	0x04, 0x36
        /*0052*/ 	.short	(.L_214 - .L_213)
.L_213:
        /*0054*/ 	.word	0x00000008
.L_214:


//--------------------- .nv.info._ZN7cutlass13device_kernelIN5flash19enable_sm80_to_sm89INS1_16FlashAttnFwdSm80INS1_25CollectiveMainloopFwdSm80ILi4ELi1ELb0EN4cute5tupleIJNS5_1CILi128EEENS7_ILi64EEENS7_ILi96EEEEEELi96ENS_10bfloat16_tEfNS_4arch4Sm80ELb1ELb0ELb1ELb1ELb0ELb1ELb1ELb0EEENS1_21CollectiveEpilogueFwdINS6_IJS8_SA_S9_EEENS6_IJNS7_ILi1EEESI_SI_EEESC_SE_Li128ELb1ELb1ELb0ELb0EEENS1_19SingleTileSchedulerILb1ELb0ELb1ELi128EEEEEEEEEvNT_6ParamsE --------------------------
	.section	.nv.info._ZN7cutlass13device_kernelIN5flash19enable_sm80_to_sm89INS1_16FlashAttnFwdSm80INS1_25CollectiveMainloopFwdSm80ILi4ELi1ELb0EN4cute5tupleIJNS5_1CILi128EEENS7_ILi64EEENS7_ILi96EEEEEELi96ENS_10bfloat16_tEfNS_4arch4Sm80ELb1ELb0ELb1ELb1ELb0ELb1ELb1ELb0EEENS1_21CollectiveEpilogueFwdINS6_IJS8_SA_S9_EEENS6_IJNS7_ILi1EEESI_SI_EEESC_SE_Li128ELb1ELb1ELb0ELb0EEENS1_19SingleTileSchedulerILb1ELb0ELb1ELi128EEEEEEEEEvNT_6ParamsE,"",@"SHT_CUDA_INFO"
	.sectionflags	@""
	.align	4


	//----- nvinfo : EIATTR_CUDA_API_VERSION
	.align		4
        /*0000*/ 	.byte	0x04, 0x37
        /*0002*/ 	.short	(.L_216 - .L_215)
.L_215:
        /*0004*/ 	.word	0x00000082


	//----- nvinfo : EIATTR_KPARAM_INFO
	.align		4
.L_216:
        /*0008*/ 	.byte	0x04, 0x17
        /*000a*/ 	.short	(.L_218 - .L_217)
.L_217:
        /*000c*/ 	.word	0x00000000
        /*0010*/ 	.short	0x0000
        /*0012*/ 	.short	0x0000
        /*0014*/ 	.byte	0x00, 0xf0, 0x61, 0x10


	//----- nvinfo : EIATTR_SPARSE_MMA_MASK
	.align		4
.L_218:
        /*0018*/ 	.byte	0x03, 0x50
        /*001a*/ 	.short	0x0000


	//----- nvinfo : EIATTR_MAXREG_COUNT
	.align		4
        /*001c*/ 	.byte	0x03, 0x1b
        /*001e*/ 	.short	0x00ff


	//----- nvinfo : EIATTR_MERCURY_ISA_VERSION
	.align		4
        /*0020*/ 	.byte	0x03, 0x5f
        /*0022*/ 	.short	0x0101


	//----- nvinfo : EIATTR_VRC_CTA_INIT_COUNT
	.align		4
        /*0024*/ 	.byte	0x02, 0x4a
	.zero		1
	.zero		1


	//----- nvinfo : EIATTR_EXIT_INSTR_OFFSETS
	.align		4
        /*0028*/ 	.byte	0x04, 0x1c
        /*002a*/ 	.short	(.L_220 - .L_219)


	//   ....[0]....
.L_219:
        /*002c*/ 	.word	0x00000010


	//----- nvinfo : EIATTR_MAX_THREADS
	.align		4
.L_220:
        /*0030*/ 	.byte	0x04, 0x05
        /*0032*/ 	.short	(.L_222 - .L_221)
.L_221:
        /*0034*/ 	.word	0x00000080
        /*0038*/ 	.word	0x00000001
        /*003c*/ 	.word	0x00000001


	//----- nvinfo : EIATTR_CBANK_PARAM_SIZE
	.align		4
.L_222:
        /*0040*/ 	.byte	0x03, 0x19
        /*0042*/ 	.short	0x0418


	//----- nvinfo : EIATTR_PARAM_CBANK
	.align		4
        /*0044*/ 	.byte	0x04, 0x0a
        /*0046*/ 	.short	(.L_224 - .L_223)
	.align		4
.L_223:
        /*0048*/ 	.word	index@(.nv.constant0._ZN7cutlass13device_kernelIN5flash19enable_sm80_to_sm89INS1_16FlashAttnFwdSm80INS1_25CollectiveMainloopFwdSm80ILi4ELi1ELb0EN4cute5tupleIJNS5_1CILi128EEENS7_ILi64EEENS7_ILi96EEEEEELi96ENS_10bfloat16_tEfNS_4arch4Sm80ELb1ELb0ELb1ELb1ELb0ELb1ELb1ELb0EEENS1_21CollectiveEpilogueFwdINS6_IJS8_SA_S9_EEENS6_IJNS7_ILi1EEESI_SI_EEESC_SE_Li128ELb1ELb1ELb0ELb0EEENS1_19SingleTileSchedulerILb1ELb0ELb1ELi128EEEEEEEEEvNT_6ParamsE)
        /*004c*/ 	.short	0x0380
        /*004e*/ 	.short	0x0418


	//----- nvinfo : EIATTR_SW_WAR
	.align		4
.L_224:
        /*0050*/ 	.byte	0x04, 0x36
        /*0052*/ 	.short	(.L_226 - .L_225)
.L_225:
        /*0054*/ 	.word	0x00000008
.L_226:


//--------------------- .nv.info._ZN7cutlass13device_kernelIN5flash19enable_sm80_to_sm89INS1_16FlashAttnFwdSm80INS1_25CollectiveMainloopFwdSm80ILi4ELi1ELb0EN4cute5tupleIJNS5_1CILi128EEENS7_ILi64EEENS7_ILi96EEEEEELi96ENS_10bfloat16_tEfNS_4arch4Sm80ELb0ELb0ELb0ELb0ELb0ELb0ELb1ELb0EEENS1_21CollectiveEpilogueFwdINS6_IJS8_SA_S9_EEENS6_IJNS7_ILi1EEESI_SI_EEESC_SE_Li128ELb0ELb1ELb0ELb0EEENS1_19SingleTileSchedulerILb0ELb0ELb1ELi128EEEEEEEEEvNT_6ParamsE --------------------------
	.section	.nv.info._ZN7cutlass13device_kernelIN5flash19enable_sm80_to_sm89INS1_16FlashAttnFwdSm80INS1_25CollectiveMainloopFwdSm80ILi4ELi1ELb0EN4cute5tupleIJNS5_1CILi128EEENS7_ILi64EEENS7_ILi96EEEEEELi96ENS_10bfloat16_tEfNS_4arch4Sm80ELb0ELb0ELb0ELb0ELb0ELb0ELb1ELb0EEENS1_21CollectiveEpilogueFwdINS6_IJS8_SA_S9_EEENS6_IJNS7_ILi1EEESI_SI_EEESC_SE_Li128ELb0ELb1ELb0ELb0EEENS1_19SingleTileSchedulerILb0ELb0ELb1ELi128EEEEEEEEEvNT_6ParamsE,"",@"SHT_CUDA_INFO"
	.sectionflags	@""
	.align	4


	//----- nvinfo : EIATTR_CUDA_API_VERSION
	.align		4
        /*0000*/ 	.byte	0x04, 0x37
        /*0002*/ 	.short	(.L_228 - .L_227)
.L_227:
        /*0004*/ 	.word	0x00000082


	//----- nvinfo : EIATTR_KPARAM_INFO
	.align		4
.L_228:
        /*0008*/ 	.byte	0x04, 0x17
        /*000a*/ 	.short	(.L_230 - .L_229)
.L_229:
        /*000c*/ 	.word	0x00000000
        /*0010*/ 	.short	0x0000
        /*0012*/ 	.short	0x0000
        /*0014*/ 	.byte	0x00, 0xf0, 0x61, 0x10


	//----- nvinfo : EIATTR_SPARSE_MMA_MASK
	.align		4
.L_230:
        /*0018*/ 	.byte	0x03, 0x50
        /*001a*/ 	.short	0x0000


	//----- nvinfo : EIATTR_MAXREG_COUNT
	.align		4
        /*001c*/ 	.byte	0x03, 0x1b
        /*001e*/ 	.short	0x00ff


	//----- nvinfo : EIATTR_MERCURY_ISA_VERSION
	.align		4
        /*0020*/ 	.byte	0x03, 0x5f
        /*0022*/ 	.short	0x0101


	//----- nvinfo : EIATTR_VRC_CTA_INIT_COUNT
	.align		4
        /*0024*/ 	.byte	0x02, 0x4a
	.zero		1
	.zero		1


	//----- nvinfo : EIATTR_EXIT_INSTR_OFFSETS
	.align		4
        /*0028*/ 	.byte	0x04, 0x1c
        /*002a*/ 	.short	(.L_232 - .L_231)


	//   ....[0]....
.L_231:
        /*002c*/ 	.word	0x00000010


	//----- nvinfo : EIATTR_MAX_THREADS
	.align		4
.L_232:
        /*0030*/ 	.byte	0x04, 0x05
        /*0032*/ 	.short	(.L_234 - .L_233)
.L_233:
        /*0034*/ 	.word	0x00000080
        /*0038*/ 	.word	0x00000001
        /*003c*/ 	.word	0x00000001


	//----- nvinfo : EIATTR_CBANK_PARAM_SIZE
	.align		4
.L_234:
        /*0040*/ 	.byte	0x03, 0x19
        /*0042*/ 	.short	0x0418


	//----- nvinfo : EIATTR_PARAM_CBANK
	.align		4
        /*0044*/ 	.byte	0x04, 0x0a
        /*0046*/ 	.short	(.L_236 - .L_235)
	.align		4
.L_235:
        /*0048*/ 	.word	index@(.nv.constant0._ZN7cutlass13device_kernelIN5flash19enable_sm80_to_sm89INS1_16FlashAttnFwdSm80INS1_25CollectiveMainloopFwdSm80ILi4ELi1ELb0EN4cute5tupleIJNS5_1CILi128EEENS7_ILi64EEENS7_ILi96EEEEEELi96ENS_10bfloat16_tEfNS_4arch4Sm80ELb0ELb0ELb0ELb0ELb0ELb0ELb1ELb0EEENS1_21CollectiveEpilogueFwdINS6_IJS8_SA_S9_EEENS6_IJNS7_ILi1EEESI_SI_EEESC_SE_Li128ELb0ELb1ELb0ELb0EEENS1_19SingleTileSchedulerILb0ELb0ELb1ELi128EEEEEEEEEvNT_6ParamsE)
        /*004c*/ 	.short	0x0380
        /*004e*/ 	.short	0x0418


	//----- nvinfo : EIATTR_SW_WAR
	.align		4
.L_236:
        /*0050*/ 	.byte	0x04, 0x36
        /*0052*/ 	.short	(.L_238 - .L_237)
.L_237:
        /*0054*/ 	.word	0x00000008
.L_238:


//--------------------- .nv.info._ZN7cutlass13device_kernelIN5flash19enable_sm80_to_sm89INS1_16FlashAttnFwdSm80INS1_25CollectiveMainloopFwdSm80ILi4ELi1ELb0EN4cute5tupleIJNS5_1CILi128EEENS7_ILi64EEENS7_ILi96EEEEEELi96ENS_10bfloat16_tEfNS_4arch4Sm80ELb0ELb0ELb0ELb1ELb0ELb0ELb1ELb0EEENS1_21CollectiveEpilogueFwdINS6_IJS8_SA_S9_EEENS6_IJNS7_ILi1EEESI_SI_EEESC_SE_Li128ELb1ELb1ELb0ELb0EEENS1_19SingleTileSchedulerILb1ELb0ELb1ELi128EEEEEEEEEvNT_6ParamsE --------------------------
	.section	.nv.info._ZN7cutlass13device_kernelIN5flash19enable_sm80_to_sm89INS1_16FlashAttnFwdSm80INS1_25CollectiveMainloopFwdSm80ILi4ELi1ELb0EN4cute5tupleIJNS5_1CILi128EEENS7_ILi64EEENS7_ILi96EEEEEELi96ENS_10bfloat16_tEfNS_4arch4Sm80ELb0ELb0ELb0ELb1ELb0ELb0ELb1ELb0EEENS1_21CollectiveEpilogueFwdINS6_IJS8_SA_S9_EEENS6_IJNS7_ILi1EEESI_SI_EEESC_SE_Li128ELb1ELb1ELb0ELb0EEENS1_19SingleTileSchedulerILb1ELb0ELb1ELi128EEEEEEEEEvNT_6ParamsE,"",@"SHT_CUDA_INFO"
	.sectionflags	@""
	.align	4


	//----- nvinfo : EIATTR_CUDA_API_VERSION
	.align		4
        /*0000*/ 	.byte	0x04, 0x37
        /*0002*/ 	.short	(.L_240 - .L_239)
.L_239:
        /*0004*/ 	.word	0x00000082


	//----- nvinfo : EIATTR_KPARAM_INFO
	.align		4
.L_240:
        /*0008*/ 	.byte	0x04, 0x17
        /*000a*/ 	.short	(.L_242 - .L_241)
.L_241:
        /*000c*/ 	.word	0x00000000
        /*0010*/ 	.short	0x0000
        /*0012*/ 	.short	0x0000
        /*0014*/ 	.byte	0x00, 0xf0, 0x61, 0x10


	//----- nvinfo : EIATTR_SPARSE_MMA_MASK
	.align		4
.L_242:
        /*0018*/ 	.byte	0x03, 0x50
        /*001a*/ 	.short	0x0000


	//----- nvinfo : EIATTR_MAXREG_COUNT
	.align		4
        /*001c*/ 	.byte	0x03, 0x1b
        /*001e*/ 	.short	0x00ff


	//----- nvinfo : EIATTR_MERCURY_ISA_VERSION
	.align		4
        /*0020*/ 	.byte	0x03, 0x5f
        /*0022*/ 	.short	0x0101


	//----- nvinfo : EIATTR_VRC_CTA_INIT_COUNT
	.align		4
        /*0024*/ 	.byte	0x02, 0x4a
	.zero		1
	.zero		1


	//----- nvinfo : EIATTR_EXIT_INSTR_OFFSETS
	.align		4
        /*0028*/ 	.byte	0x04, 0x1c
        /*002a*/ 	.short	(.L_244 - .L_243)


	//   ....[0]....
.L_243:
        /*002c*/ 	.word	0x00000010


	//----- nvinfo : EIATTR_MAX_THREADS
	.align		4
.L_244:
        /*0030*/ 	.byte	0x04, 0x05
        /*0032*/ 	.short	(.L_246 - .L_245)
.L_245:
        /*0034*/ 	.word	0x00000080
        /*0038*/ 	.word	0x00000001
        /*003c*/ 	.word	0x00000001


	//----- nvinfo : EIATTR_CBANK_PARAM_SIZE
	.align		4
.L_246:
        /*0040*/ 	.byte	0x03, 0x19
        /*0042*/ 	.short	0x0418


	//----- nvinfo : EIATTR_PARAM_CBANK
	.align		4
        /*0044*/ 	.byte	0x04, 0x0a
        /*0046*/ 	.short	(.L_248 - .L_247)
	.align		4
.L_247:
        /*0048*/ 	.word	index@(.nv.constant0._ZN7cutlass13device_kernelIN5flash19enable_sm80_to_sm89INS1_16FlashAttnFwdSm80INS1_25CollectiveMainloopFwdSm80ILi4ELi1ELb0EN4cute5tupleIJNS5_1CILi128EEENS7_ILi64EEENS7_ILi96EEEEEELi96ENS_10bfloat16_tEfNS_4arch4Sm80ELb0ELb0ELb0ELb1ELb0ELb0ELb1ELb0EEENS1_21CollectiveEpilogueFwdINS6_IJS8_SA_S9_EEENS6_IJNS7_ILi1EEESI_SI_EEESC_SE_Li128ELb1ELb1ELb0ELb0EEENS1_19SingleTileSchedulerILb1ELb0ELb1ELi128EEEEEEEEEvNT_6ParamsE)
        /*004c*/ 	.short	0x0380
        /*004e*/ 	.short	0x0418


	//----- nvinfo : EIATTR_SW_WAR
	.align		4
.L_248:
        /*0050*/ 	.byte	0x04, 0x36
        /*0052*/ 	.short	(.L_250 - .L_249)
.L_249:
        /*0054*/ 	.word	0x00000008
.L_250:


//--------------------- .nv.info._ZN7cutlass13device_kernelIN5flash19enable_sm80_to_sm89INS1_16FlashAttnFwdSm80INS1_25CollectiveMainloopFwdSm80ILi4ELi1ELb0EN4cute5tupleIJNS5_1CILi128EEENS7_ILi64EEENS7_ILi96EEEEEELi96ENS_10bfloat16_tEfNS_4arch4Sm80ELb0ELb0ELb0ELb1ELb0ELb1ELb1ELb0EEENS1_21CollectiveEpilogueFwdINS6_IJS8_SA_S9_EEENS6_IJNS7_ILi1EEESI_SI_EEESC_SE_Li128ELb1ELb1ELb0ELb0EEENS1_19SingleTileSchedulerILb1ELb0ELb1ELi128EEEEEEEEEvNT_6ParamsE --------------------------
	.section	.nv.info._ZN7cutlass13device_kernelIN5flash19enable_sm80_to_sm89INS1_16FlashAttnFwdSm80INS1_25CollectiveMainloopFwdSm80ILi4ELi1ELb0EN4cute5tupleIJNS5_1CILi128EEENS7_ILi64EEENS7_ILi96EEEEEELi96ENS_10bfloat16_tEfNS_4arch4Sm80ELb0ELb0ELb0ELb1ELb0ELb1ELb1ELb0EEENS1_21CollectiveEpilogueFwdINS6_IJS8_SA_S9_EEENS6_IJNS7_ILi1EEESI_SI_EEESC_SE_Li128ELb1ELb1ELb0ELb0EEENS1_19SingleTileSchedulerILb1ELb0ELb1ELi128EEEEEEEEEvNT_6ParamsE,"",@"SHT_CUDA_INFO"
	.sectionflags	@""
	.align	4


	//----- nvinfo : EIATTR_CUDA_API_VERSION
	.align		4
        /*0000*/ 	.byte	0x04, 0x37
        /*0002*/ 	.short	(.L_252 - .L_251)
.L_251:
        /*0004*/ 	.word	0x00000082


	//----- nvinfo : EIATTR_KPARAM_INFO
	.align		4
.L_252:
        /*0008*/ 	.byte	0x04, 0x17
        /*000a*/ 	.short	(.L_254 - .L_253)
.L_253:
        /*000c*/ 	.word	0x00000000
        /*0010*/ 	.short	0x0000
        /*0012*/ 	.short	0x0000
        /*0014*/ 	.byte	0x00, 0xf0, 0x61, 0x10


	//----- nvinfo : EIATTR_SPARSE_MMA_MASK
	.align		4
.L_254:
        /*0018*/ 	.byte	0x03, 0x50
        /*001a*/ 	.short	0x0000


	//----- nvinfo : EIATTR_MAXREG_COUNT
	.align		4
        /*001c*/ 	.byte	0x03, 0x1b
        /*001e*/ 	.short	0x00ff


	//----- nvinfo : EIATTR_MERCURY_ISA_VERSION
	.align		4
        /*0020*/ 	.byte	0x03, 0x5f
        /*0022*/ 	.short	0x0101


	//----- nvinfo : EIATTR_VRC_CTA_INIT_COUNT
	.align		4
        /*0024*/ 	.byte	0x02, 0x4a
	.zero		1
	.zero		1


	//----- nvinfo : EIATTR_EXIT_INSTR_OFFSETS
	.align		4
        /*0028*/ 	.byte	0x04, 0x1c
        /*002a*/ 	.short	(.L_256 - .L_255)


	//   ....[0]....
.L_255:
        /*002c*/ 	.word	0x00000010


	//----- nvinfo : EIATTR_MAX_THREADS
	.align		4
.L_256:
        /*0030*/ 	.byte	0x04, 0x05
        /*0032*/ 	.short	(.L_258 - .L_257)
.L_257:
        /*0034*/ 	.word	0x00000080
        /*0038*/ 	.word	0x00000001
        /*003c*/ 	.word	0x00000001


	//----- nvinfo : EIATTR_CBANK_PARAM_SIZE
	.align		4
.L_258:
        /*0040*/ 	.byte	0x03, 0x19
        /*0042*/ 	.short	0x0418


	//----- nvinfo : EIATTR_PARAM_CBANK
	.align		4
        /*0044*/ 	.byte	0x04, 0x0a
        /*0046*/ 	.short	(.L_260 - .L_259)
	.align		4
.L_259:
        /*0048*/ 	.word	index@(.nv.constant0._ZN7cutlass13device_kernelIN5flash19enable_sm80_to_sm89INS1_16FlashAttnFwdSm80INS1_25CollectiveMainloopFwdSm80ILi4ELi1ELb0EN4cute5tupleIJNS5_1CILi128EEENS7_ILi64EEENS7_ILi96EEEEEELi96ENS_10bfloat16_tEfNS_4arch4Sm80ELb0ELb0ELb0ELb1ELb0ELb1ELb1ELb0EEENS1_21CollectiveEpilogueFwdINS6_IJS8_SA_S9_EEENS6_IJNS7_ILi1EEESI_SI_EEESC_SE_Li128ELb1ELb1ELb0ELb0EEENS1_19SingleTileSchedulerILb1ELb0ELb1ELi128EEEEEEEEEvNT_6ParamsE)
        /*004c*/ 	.short	0x0380
        /*004e*/ 	.short	0x0418


	//----- nvinfo : EIATTR_SW_WAR
	.align		4
.L_260:
        /*0050*/ 	.byte	0x04, 0x36
        /*0052*/ 	.short	(.L_262 - .L_261)
.L_261:
        /*0054*/ 	.word	0x00000008
.L_262:


//--------------------- .nv.info._ZN7cutlass13device_kernelIN5flash19enable_sm80_to_sm89INS1_16FlashAttnFwdSm80INS1_25CollectiveMainloopFwdSm80ILi4ELi1ELb0EN4cute5tupleIJNS5_1CILi128EEENS7_ILi48EEENS7_ILi96EEEEEELi96ENS_10bfloat16_tEfNS_4arch4Sm80ELb0ELb1ELb0ELb0ELb0ELb0ELb1ELb0EEENS1_21CollectiveEpilogueFwdINS6_IJS8_SA_S9_EEENS6_IJNS7_ILi1EEESI_SI_EEESC_SE_Li128ELb0ELb1ELb0ELb0EEENS1_19SingleTileSchedulerILb0ELb0ELb1ELi128EEEEEEEEEvNT_6ParamsE --------------------------
	.section	.nv.info._ZN7cutlass13device_kernelIN5flash19enable_sm80_to_sm89INS1_16FlashAttnFwdSm80INS1_25CollectiveMainloopFwdSm80ILi4ELi1ELb0EN4cute5tupleIJNS5_1CILi128EEENS7_ILi48EEENS7_ILi96EEEEEELi96ENS_10bfloat16_tEfNS_4arch4Sm80ELb0ELb1ELb0ELb0ELb0ELb0ELb1ELb0EEENS1_21CollectiveEpilogueFwdINS6_IJS8_SA_S9_EEENS6_IJNS7_ILi1EEESI_SI_EEESC_SE_Li128ELb0ELb1ELb0ELb0EEENS1_19SingleTileSchedulerILb0ELb0ELb1ELi128EEEEEEEEEvNT_6ParamsE,"",@"SHT_CUDA_INFO"
	.sectionflags	@""
	.align	4


	//----- nvinfo : EIATTR_CUDA_API_VERSION
	.align		4
        /*0000*/ 	.byte	0x04, 0x37
        /*0002*/ 	.short	(.L_264 - .L_263)
.L_263:
        /*0004*/ 	.word	0x00000082


	//----- nvinfo : EIATTR_KPARAM_INFO
	.align		4
.L_264:
        /*0008*/ 	.byte	0x04, 0x17
        /*000a*/ 	.short	(.L_266 - .L_265)
.L_265:
        /*000c*/ 	.word	0x00000000
        /*0010*/ 	.short	0x0000
        /*0012*/ 	.short	0x0000
        /*0014*/ 	.byte	0x00, 0xf0, 0x61, 0x10


	//----- nvinfo : EIATTR_SPARSE_MMA_MASK
	.align		4
.L_266:
        /*0018*/ 	.byte	0x03, 0x50
        /*001a*/ 	.short	0x0000


	//----- nvinfo : EIATTR_MAXREG_COUNT
	.align		4
        /*001c*/ 	.byte	0x03, 0x1b
        /*001e*/ 	.short	0x00ff


	//----- nvinfo : EIATTR_MERCURY_ISA_VERSION
	.align		4
        /*0020*/ 	.byte	0x03, 0x5f
        /*0022*/ 	.short	0x0101


	//----- nvinfo : EIATTR_VRC_CTA_INIT_COUNT
	.align		4
        /*0024*/ 	.byte	0x02, 0x4a
	.zero		1
	.zero		1


	//----- nvinfo : EIATTR_EXIT_INSTR_OFFSETS
	.align		4
        /*0028*/ 	.byte	0x04, 0x1c
        /*002a*/ 	.short	(.L_268 - .L_267)


	//   ....[0]....
.L_267:
        /*002c*/ 	.word	0x00000010


	//----- nvinfo : EIATTR_MAX_THREADS
	.align		4
.L_268:
        /*0030*/ 	.byte	0x04, 0x05
        /*0032*/ 	.short	(.L_270 - .L_269)
.L_269:
        /*0034*/ 	.word	0x00000080
        /*0038*/ 	.word	0x00000001
        /*003c*/ 	.word	0x00000001


	//----- nvinfo : EIATTR_CBANK_PARAM_SIZE
	.align		4
.L_270:
        /*0040*/ 	.byte	0x03, 0x19
        /*0042*/ 	.short	0x0418


	//----- nvinfo : EIATTR_PARAM_CBANK
	.align		4
        /*0044*/ 	.byte	0x04, 0x0a
        /*0046*/ 	.short	(.L_272 - .L_271)
	.align		4
.L_271:
        /*0048*/ 	.word	index@(.nv.constant0._ZN7cutlass13device_kernelIN5flash19enable_sm80_to_sm89INS1_16FlashAttnFwdSm80INS1_25CollectiveMainloopFwdSm80ILi4ELi1ELb0EN4cute5tupleIJNS5_1CILi128EEENS7_ILi48EEENS7_ILi96EEEEEELi96ENS_10bfloat16_tEfNS_4arch4Sm80ELb0ELb1ELb0ELb0ELb0ELb0ELb1ELb0EEENS1_21CollectiveEpilogueFwdINS6_IJS8_SA_S9_EEENS6_IJNS7_ILi1EEESI_SI_EEESC_SE_Li128ELb0ELb1ELb0ELb0EEENS1_19SingleTileSchedulerILb0ELb0ELb1ELi128EEEEEEEEEvNT_6ParamsE)
        /*004c*/ 	.short	0x0380
        /*004e*/ 	.short	0x0418


	//----- nvinfo : EIATTR_SW_WAR
	.align		4
.L_272:
        /*0050*/ 	.byte	0x04, 0x36
        /*0052*/ 	.short	(.L_274 - .L_273)
.L_273:
        /*0054*/ 	.word	0x00000008
.L_274:


//--------------------- .nv.info._ZN7cutlass13device_kernelIN5flash19enable_sm80_to_sm89INS1_16FlashAttnFwdSm80INS1_25CollectiveMainloopFwdSm80ILi4ELi1ELb0EN4cute5tupleIJNS5_1CILi128EEENS7_ILi48EEENS7_ILi96EEEEEELi96ENS_10bfloat16_tEfNS_4arch4Sm80ELb0ELb1ELb0ELb1ELb0ELb0ELb1ELb0EEENS1_21CollectiveEpilogueFwdINS6_IJS8_SA_S9_EEENS6_IJNS7_ILi1EEESI_SI_EEESC_SE_Li128ELb1ELb1ELb0ELb0EEENS1_19SingleTileSchedulerILb1ELb0ELb1ELi128EEEEEEEEEvNT_6ParamsE --------------------------
	.section	.nv.info._ZN7cutlass13device_kernelIN5flash19enable_sm80_to_sm89INS1_16FlashAttnFwdSm80INS1_25CollectiveMainloopFwdSm80ILi4ELi1ELb0EN4cute5tupleIJNS5_1CILi128EEENS7_ILi48EEENS7_ILi96EEEEEELi96ENS_10bfloat16_tEfNS_4arch4Sm80ELb0ELb1ELb0ELb1ELb0ELb0ELb1ELb0EEENS1_21CollectiveEpilogueFwdINS6_IJS8_SA_S9_EEENS6_IJNS7_ILi1EEESI_SI_EEESC_SE_Li128ELb1ELb1ELb0ELb0EEENS1_19SingleTileSchedulerILb1ELb0ELb1ELi128EEEEEEEEEvNT_6ParamsE,"",@"SHT_CUDA_INFO"
	.sectionflags	@""
	.align	4


	//----- nvinfo : EIATTR_CUDA_API_VERSION
	.align		4
        /*0000*/ 	.byte	0x04, 0x37
        /*0002*/ 	.short	(.L_276 - .L_275)
.L_275:
        /*0004*/ 	.word	0x00000082


	//----- nvinfo : EIATTR_KPARAM_INFO
	.align		4
.L_276:
        /*0008*/ 	.byte	0x04, 0x17
        /*000a*/ 	.short	(.L_278 - .L_277)
.L_277:
        /*000c*/ 	.word	0x00000000
        /*0010*/ 	.short	0x0000
        /*0012*/ 	.short	0x0000
        /*0014*/ 	.byte	0x00, 0xf0, 0x61, 0x10


	//----- nvinfo : EIATTR_SPARSE_MMA_MASK
	.align		4
.L_278:
        /*0018*/ 	.byte	0x03, 0x50
        /*001a*/ 	.short	0x0000


	//----- nvinfo : EIATTR_MAXREG_COUNT
	.align		4
        /*001c*/ 	.byte	0x03, 0x1b
        /*001e*/ 	.short	0x00ff


	//----- nvinfo : EIATTR_MERCURY_ISA_VERSION
	.align		4
        /*0020*/ 	.byte	0x03, 0x5f
        /*0022*/ 	.short	0x0101


	//----- nvinfo : EIATTR_VRC_CTA_INIT_COUNT
	.align		4
        /*0024*/ 	.byte	0x02, 0x4a
	.zero		1
	.zero		1


	//----- nvinfo : EIATTR_EXIT_INSTR_OFFSETS
	.align		4
        /*0028*/ 	.byte	0x04, 0x1c
        /*002a*/ 	.short	(.L_280 - .L_279)


	//   ....[0]....
.L_279:
        /*002c*/ 	.word	0x00000010


	//----- nvinfo : EIATTR_MAX_THREADS
	.align		4
.L_280:
        /*0030*/ 	.byte	0x04, 0x05
        /*0032*/ 	.short	(.L_282 - .L_281)
.L_281:
        /*0034*/ 	.word	0x00000080
        /*0038*/ 	.word	0x00000001
        /*003c*/ 	.word	0x00000001


	//----- nvinfo : EIATTR_CBANK_PARAM_SIZE
	.align		4
.L_282:
        /*0040*/ 	.byte	0x03, 0x19
        /*0042*/ 	.short	0x0418


	//----- nvinfo : EIATTR_PARAM_CBANK
	.align		4
        /*0044*/ 	.byte	0x04, 0x0a
        /*0046*/ 	.short	(.L_284 - .L_283)
	.align		4
.L_283:
        /*0048*/ 	.word	index@(.nv.constant0._ZN7cutlass13device_kernelIN5flash19enable_sm80_to_sm89INS1_16FlashAttnFwdSm80INS1_25CollectiveMainloopFwdSm80ILi4ELi1ELb0EN4cute5tupleIJNS5_1CILi128EEENS7_ILi48EEENS7_ILi96EEEEEELi96ENS_10bfloat16_tEfNS_4arch4Sm80ELb0ELb1ELb0ELb1ELb0ELb0ELb1ELb0EEENS1_21CollectiveEpilogueFwdINS6_IJS8_SA_S9_EEENS6_IJNS7_ILi1EEESI_SI_EEESC_SE_Li128ELb1ELb1ELb0ELb0EEENS1_19SingleTileSchedulerILb1ELb0ELb1ELi128EEEEEEEEEvNT_6ParamsE)
        /*004c*/ 	.short	0x0380
        /*004e*/ 	.short	0x0418


	//----- nvinfo : EIATTR_SW_WAR
	.align		4
.L_284:
        /*0050*/ 	.byte	0x04, 0x36
        /*0052*/ 	.short	(.L_286 - .L_285)
.L_285:
        /*0054*/ 	.word	0x00000008
.L_286:


//--------------------- .nv.info._ZN7cutlass13device_kernelIN5flash19enable_sm80_to_sm89INS1_16FlashAttnFwdSm80INS1_25CollectiveMainloopFwdSm80ILi4ELi1ELb0EN4cute5tupleIJNS5_1CILi128EEENS7_ILi48EEENS7_ILi96EEEEEELi96ENS_10bfloat16_tEfNS_4arch4Sm80ELb0ELb1ELb0ELb1ELb0ELb1ELb1ELb0EEENS1_21CollectiveEpilogueFwdINS6_IJS8_SA_S9_EEENS6_IJNS7_ILi1EEESI_SI_EEESC_SE_Li128ELb1ELb1ELb0ELb0EEENS1_19SingleTileSchedulerILb1ELb0ELb1ELi128EEEEEEEEEvNT_6ParamsE --------------------------
	.section	.nv.info._ZN7cutlass13device_kernelIN5flash19enable_sm80_to_sm89INS1_16FlashAttnFwdSm80INS1_25CollectiveMainloopFwdSm80ILi4ELi1ELb0EN4cute5tupleIJNS5_1CILi128EEENS7_ILi48EEENS7_ILi96EEEEEELi96ENS_10bfloat16_tEfNS_4arch4Sm80ELb0ELb1ELb0ELb1ELb0ELb1ELb1ELb0EEENS1_21CollectiveEpilogueFwdINS6_IJS8_SA_S9_EEENS6_IJNS7_ILi1EEESI_SI_EEESC_SE_Li128ELb1ELb1ELb0ELb0EEENS1_19SingleTileSchedulerILb1ELb0ELb1ELi128EEEEEEEEEvNT_6ParamsE,"",@"SHT_CUDA_INFO"
	.sectionflags	@""
	.align	4


	//----- nvinfo : EIATTR_CUDA_API_VERSION
	.align		4
        /*0000*/ 	.byte	0x04, 0x37
        /*0002*/ 	.short	(.L_288 - .L_287)
.L_287:
        /*0004*/ 	.word	0x00000082


	//----- nvinfo : EIATTR_KPARAM_INFO
	.align		4
.L_288:
        /*0008*/ 	.byte	0x04, 0x17
        /*000a*/ 	.short	(.L_290 - .L_289)
.L_289:
        /*000c*/ 	.word	0x00000000
        /*0010*/ 	.short	0x0000
        /*0012*/ 	.short	0x0000
        /*0014*/ 	.byte	0x00, 0xf0, 0x61, 0x10


	//----- nvinfo : EIATTR_SPARSE_MMA_MASK
	.align		4
.L_290:
        /*0018*/ 	.byte	0x03, 0x50
        /*001a*/ 	.short	0x0000


	//----- nvinfo : EIATTR_MAXREG_COUNT
	.align		4
        /*001c*/ 	.byte	0x03, 0x1b
        /*001e*/ 	.short	0x00ff


	//----- nvinfo : EIATTR_MERCURY_ISA_VERSION
	.align		4
        /*0020*/ 	.byte	0x03, 0x5f
        /*0022*/ 	.short	0x0101


	//----- nvinfo : EIATTR_VRC_CTA_INIT_COUNT
	.align		4
        /*0024*/ 	.byte	0x02, 0x4a
	.zero		1
	.zero		1


	//----- nvinfo : EIATTR_EXIT_INSTR_OFFSETS
	.align		4
        /*0028*/ 	.byte	0x04, 0x1c
        /*002a*/ 	.short	(.L_292 - .L_291)


	//   ....[0]....
.L_291:
        /*002c*/ 	.word	0x00000010


	//----- nvinfo : EIATTR_MAX_THREADS
	.align		4
.L_292:
        /*0030*/ 	.byte	0x04, 0x05
        /*0032*/ 	.short	(.L_294 - .L_293)
.L_293:
        /*0034*/ 	.word	0x00000080
        /*0038*/ 	.word	0x00000001
        /*003c*/ 	.word	0x00000001


	//----- nvinfo : EIATTR_CBANK_PARAM_SIZE
	.align		4
.L_294:
        /*0040*/ 	.byte	0x03, 0x19
        /*0042*/ 	.short	0x0418


	//----- nvinfo : EIATTR_PARAM_CBANK
	.align		4
        /*0044*/ 	.byte	0x04, 0x0a
        /*0046*/ 	.short	(.L_296 - .L_295)
	.align		4
.L_295:
        /*0048*/ 	.word	index@(.nv.constant0._ZN7cutlass13device_kernelIN5flash19enable_sm80_to_sm89INS1_16FlashAttnFwdSm80INS1_25CollectiveMainloopFwdSm80ILi4ELi1ELb0EN4cute5tupleIJNS5_1CILi128EEENS7_ILi48EEENS7_ILi96EEEEEELi96ENS_10bfloat16_tEfNS_4arch4Sm80ELb0ELb1ELb0ELb1ELb0ELb1ELb1ELb0EEENS1_21CollectiveEpilogueFwdINS6_IJS8_SA_S9_EEENS6_IJNS7_ILi1EEESI_SI_EEESC_SE_Li128ELb1ELb1ELb0ELb0EEENS1_19SingleTileSchedulerILb1ELb0ELb1ELi128EEEEEEEEEvNT_6ParamsE)
        /*004c*/ 	.short	0x0380
        /*004e*/ 	.short	0x0418


	//----- nvinfo : EIATTR_SW_WAR
	.align		4
.L_296:
        /*0050*/ 	.byte	0x04, 0x36
        /*0052*/ 	.short	(.L_298 - .L_297)
.L_297:
        /*0054*/ 	.word	0x00000008
.L_298:


//--------------------- .nv.info._ZN7cutlass13device_kernelIN5flash19enable_sm80_to_sm89INS1_16FlashAttnFwdSm80INS1_25CollectiveMainloopFwdSm80ILi4ELi1ELb0EN4cute5tupleIJNS5_1CILi128EEENS7_ILi64EEENS7_ILi96EEEEEELi96ENS_10bfloat16_tEfNS_4arch4Sm80ELb1ELb0ELb0ELb0ELb0ELb0ELb1ELb0EEENS1_21CollectiveEpilogueFwdINS6_IJS8_SA_S9_EEENS6_IJNS7_ILi1EEESI_SI_EEESC_SE_Li128ELb0ELb1ELb0ELb0EEENS1_30DynamicPersistentTileSchedulerILi128ELi128ELb0ELb1ELb0EEEEEEEEEvNT_6ParamsE --------------------------
	.section	.nv.info._ZN7cutlass13device_kernelIN5flash19enable_sm80_to_sm89INS1_16FlashAttnFwdSm80INS1_25CollectiveMainloopFwdSm80ILi4ELi1ELb0EN4cute5tupleIJNS5_1CILi128EEENS7_ILi64EEENS7_ILi96EEEEEELi96ENS_10bfloat16_tEfNS_4arch4Sm80ELb1ELb0ELb0ELb0ELb0ELb0ELb1ELb0EEENS1_21CollectiveEpilogueFwdINS6_IJS8_SA_S9_EEENS6_IJNS7_ILi1EEESI_SI_EEESC_SE_Li128ELb0ELb1ELb0ELb0EEENS1_30DynamicPersistentTileSchedulerILi128ELi128ELb0ELb1ELb0EEEEEEEEEvNT_6ParamsE,"",@"SHT_CUDA_INFO"
	.sectionflags	@""
	.align	4


	//----- nvinfo : EIATTR_CUDA_API_VERSION
	.align		4
        /*0000*/ 	.byte	0x04, 0x37
        /*0002*/ 	.short	(.L_300 - .L_299)
.L_299:
        /*0004*/ 	.word	0x00000082


	//----- nvinfo : EIATTR_KPARAM_INFO
	.align		4
.L_300:
        /*0008*/ 	.byte	0x04, 0x17
        /*000a*/ 	.short	(.L_302 - .L_301)
.L_301:
        /*000c*/ 	.word	0x00000000
        /*0010*/ 	.short	0x0000
        /*0012*/ 	.short	0x0000
        /*0014*/ 	.byte	0x00, 0xf0, 0xa1, 0x10


	//----- nvinfo : EIATTR_SPARSE_MMA_MASK
	.align		4
.L_302:
        /*0018*/ 	.byte	0x03, 0x50
        /*001a*/ 	.short	0x0000


	//----- nvinfo : EIATTR_MAXREG_COUNT
	.align		4
        /*001c*/ 	.byte	0x03, 0x1b
        /*001e*/ 	.short	0x00ff


	//----- nvinfo : EIATTR_MERCURY_ISA_VERSION
	.align		4
        /*0020*/ 	.byte	0x03, 0x5f
        /*0022*/ 	.short	0x0101


	//----- nvinfo : EIATTR_VRC_CTA_INIT_COUNT
	.align		4
        /*0024*/ 	.byte	0x02, 0x4a
	.zero		1
	.zero		1


	//----- nvinfo : EIATTR_EXIT_INSTR_OFFSETS
	.align		4
        /*0028*/ 	.byte	0x04, 0x1c
        /*002a*/ 	.short	(.L_304 - .L_303)


	//   ....[0]....
.L_303:
        /*002c*/ 	.word	0x00000010


	//----- nvinfo : EIATTR_MAX_THREADS
	.align		4
.L_304:
        /*0030*/ 	.byte	0x04, 0x05
        /*0032*/ 	.short	(.L_306 - .L_305)
.L_305:
        /*0034*/ 	.word	0x00000080
        /*0038*/ 	.word	0x00000001
        /*003c*/ 	.word	0x00000001


	//----- nvinfo : EIATTR_CBANK_PARAM_SIZE
	.align		4
.L_306:
        /*0040*/ 	.byte	0x03, 0x19
        /*0042*/ 	.short	0x0428


	//----- nvinfo : EIATTR_PARAM_CBANK
	.align		4
        /*0044*/ 	.byte	0x04, 0x0a
        /*0046*/ 	.short	(.L_308 - .L_307)
	.align		4
.L_307:
        /*0048*/ 	.word	index@(.nv.constant0._ZN7cutlass13device_kernelIN5flash19enable_sm80_to_sm89INS1_16FlashAttnFwdSm80INS1_25CollectiveMainloopFwdSm80ILi4ELi1ELb0EN4cute5tupleIJNS5_1CILi128EEENS7_ILi64EEENS7_ILi96EEEEEELi96ENS_10bfloat16_tEfNS_4arch4Sm80ELb1ELb0ELb0ELb0ELb0ELb0ELb1ELb0EEENS1_21CollectiveEpilogueFwdINS6_IJS8_SA_S9_EEENS6_IJNS7_ILi1EEESI_SI_EEESC_SE_Li128ELb0ELb1ELb0ELb0EEENS1_30DynamicPersistentTileSchedulerILi128ELi128ELb0ELb1ELb0EEEEEEEEEvNT_6ParamsE)
        /*004c*/ 	.short	0x0380
        /*004e*/ 	.short	0x0428


	//----- nvinfo : EIATTR_SW_WAR
	.align		4
.L_308:
        /*0050*/ 	.byte	0x04, 0x36
        /*0052*/ 	.short	(.L_310 - .L_309)
.L_309:
        /*0054*/ 	.word	0x00000008
.L_310:


//--------------------- .nv.info._ZN7cutlass13device_kernelIN5flash19enable_sm80_to_sm89INS1_16FlashAttnFwdSm80INS1_25CollectiveMainloopFwdSm80ILi4ELi1ELb0EN4cute5tupleIJNS5_1CILi128EEENS7_ILi64EEENS7_ILi96EEEEEELi96ENS_10bfloat16_tEfNS_4arch4Sm80ELb1ELb0ELb0ELb1ELb0ELb0ELb1ELb0EEENS1_21CollectiveEpilogueFwdINS6_IJS8_SA_S9_EEENS6_IJNS7_ILi1EEESI_SI_EEESC_SE_Li128ELb1ELb1ELb0ELb0EEENS1_19SingleTileSchedulerILb1ELb0ELb1ELi128EEEEEEEEEvNT_6ParamsE --------------------------
	.section	.nv.info._ZN7cutlass13device_kernelIN5flash19enable_sm80_to_sm89INS1_16FlashAttnFwdSm80INS1_25CollectiveMainloopFwdSm80ILi4ELi1ELb0EN4cute5tupleIJNS5_1CILi128EEENS7_ILi64EEENS7_ILi96EEEEEELi96ENS_10bfloat16_tEfNS_4arch4Sm80ELb1ELb0ELb0ELb1ELb0ELb0ELb1ELb0EEENS1_21CollectiveEpilogueFwdINS6_IJS8_SA_S9_EEENS6_IJNS7_ILi1EEESI_SI_EEESC_SE_Li128ELb1ELb1ELb0ELb0EEENS1_19SingleTileSchedulerILb1ELb0ELb1ELi128EEEEEEEEEvNT_6ParamsE,"",@"SHT_CUDA_INFO"
	.sectionflags	@""
	.align	4


	//----- nvinfo : EIATTR_CUDA_API_VERSION
	.align		4
        /*0000*/ 	.byte	0x04, 0x37
        /*0002*/ 	.short	(.L_312 - .L_311)
.L_311:
        /*0004*/ 	.word	0x00000082


	//----- nvinfo : EIATTR_KPARAM_INFO
	.align		4
.L_312:
        /*0008*/ 	.byte	0x04, 0x17
        /*000a*/ 	.short	(.L_314 - .L_313)
.L_313:
        /*000c*/ 	.word	0x00000000
        /*0010*/ 	.short	0x0000
        /*0012*/ 	.short	0x0000
        /*0014*/ 	.byte	0x00, 0xf0, 0x61, 0x10


	//----- nvinfo : EIATTR_SPARSE_MMA_MASK
	.align		4
.L_314:
        /*0018*/ 	.byte	0x03, 0x50
        /*001a*/ 	.short	0x0000


	//----- nvinfo : EIATTR_MAXREG_COUNT
	.align		4
        /*001c*/ 	.byte	0x03, 0x1b
        /*001e*/ 	.short	0x00ff


	//----- nvinfo : EIATTR_MERCURY_ISA_VERSION
	.align		4
        /*0020*/ 	.byte	0x03, 0x5f
        /*0022*/ 	.short	0x0101


	//----- nvinfo : EIATTR_VRC_CTA_INIT_COUNT
	.align		4
        /*0024*/ 	.byte	0x02, 0x4a
	.zero		1
	.zero		1


	//----- nvinfo : EIATTR_EXIT_INSTR_OFFSETS
	.align		4
        /*0028*/ 	.byte	0x04, 0x1c
        /*002a*/ 	.short	(.L_316 - .L_315)


	//   ....[0]....
.L_315:
        /*002c*/ 	.word	0x00000010


	//----- nvinfo : EIATTR_MAX_THREADS
	.align		4
.L_316:
        /*0030*/ 	.byte	0x04, 0x05
        /*0032*/ 	.short	(.L_318 - .L_317)
.L_317:
        /*0034*/ 	.word	0x00000080
        /*0038*/ 	.word	0x00000001
        /*003c*/ 	.word	0x00000001


	//----- nvinfo : EIATTR_CBANK_PARAM_SIZE
	.align		4
.L_318:
        /*0040*/ 	.byte	0x03, 0x19
        /*0042*/ 	.short	0x0418


	//----- nvinfo : EIATTR_PARAM_CBANK
	.align		4
        /*0044*/ 	.byte	0x04, 0x0a
        /*0046*/ 	.short	(.L_320 - .L_319)
	.align		4
.L_319:
        /*0048*/ 	.word	index@(.nv.constant0._ZN7cutlass13device_kernelIN5flash19enable_sm80_to_sm89INS1_16FlashAttnFwdSm80INS1_25CollectiveMainloopFwdSm80ILi4ELi1ELb0EN4cute5tupleIJNS5_1CILi128EEENS7_ILi64EEENS7_ILi96EEEEEELi96ENS_10bfloat16_tEfNS_4arch4Sm80ELb1ELb0ELb0ELb1ELb0ELb0ELb1ELb0EEENS1_21CollectiveEpilogueFwdINS6_IJS8_SA_S9_EEENS6_IJNS7_ILi1EEESI_SI_EEESC_SE_Li128ELb1ELb1ELb0ELb0EEENS1_19SingleTileSchedulerILb1ELb0ELb1ELi128EEEEEEEEEvNT_6ParamsE)
        /*004c*/ 	.short	0x0380
        /*004e*/ 	.short	0x0418


	//----- nvinfo : EIATTR_SW_WAR
	.align		4
.L_320:
        /*0050*/ 	.byte	0x04, 0x36
        /*0052*/ 	.short	(.L_322 - .L_321)
.L_321:
        /*0054*/ 	.word	0x00000008
.L_322:


//--------------------- .nv.info._ZN7cutlass13device_kernelIN5flash19enable_sm80_to_sm89INS1_16FlashAttnFwdSm80INS1_25CollectiveMainloopFwdSm80ILi4ELi1ELb0EN4cute5tupleIJNS5_1CILi128EEENS7_ILi64EEENS7_ILi96EEEEEELi96ENS_10bfloat16_tEfNS_4arch4Sm80ELb1ELb0ELb0ELb1ELb0ELb1ELb1ELb0EEENS1_21CollectiveEpilogueFwdINS6_IJS8_SA_S9_EEENS6_IJNS7_ILi1EEESI_SI_EEESC_SE_Li128ELb1ELb1ELb0ELb0EEENS1_19SingleTileSchedulerILb1ELb0ELb1ELi128EEEEEEEEEvNT_6ParamsE --------------------------
	.section	.nv.info._ZN7cutlass13device_kernelIN5flash19enable_sm80_to_sm89INS1_16FlashAttnFwdSm80INS1_25CollectiveMainloopFwdSm80ILi4ELi1ELb0EN4cute5tupleIJNS5_1CILi128EEENS7_ILi64EEENS7_ILi96EEEEEELi96ENS_10bfloat16_tEfNS_4arch4Sm80ELb1ELb0ELb0ELb1ELb0ELb1ELb1ELb0EEENS1_21CollectiveEpilogueFwdINS6_IJS8_SA_S9_EEENS6_IJNS7_ILi1EEESI_SI_EEESC_SE_Li128ELb1ELb1ELb0ELb0EEENS1_19SingleTileSchedulerILb1ELb0ELb1ELi128EEEEEEEEEvNT_6ParamsE,"",@"SHT_CUDA_INFO"
	.sectionflags	@""
	.align	4


	//----- nvinfo : EIATTR_CUDA_API_VERSION
	.align		4
        /*0000*/ 	.byte	0x04, 0x37
        /*0002*/ 	.short	(.L_324 - .L_323)
.L_323:
        /*0004*/ 	.word	0x00000082


	//----- nvinfo : EIATTR_KPARAM_INFO
	.align		4
.L_324:
        /*0008*/ 	.byte	0x04, 0x17
        /*000a*/ 	.short	(.L_326 - .L_325)
.L_325:
        /*000c*/ 	.word	0x00000000
        /*0010*/ 	.short	0x0000
        /*0012*/ 	.short	0x0000
        /*0014*/ 	.byte	0x00, 0xf0, 0x61, 0x10


	//----- nvinfo : EIATTR_SPARSE_MMA_MASK
	.align		4
.L_326:
        /*0018*/ 	.byte	0x03, 0x50
        /*001a*/ 	.short	0x0000


	//----- nvinfo : EIATTR_MAXREG_COUNT
	.align		4
        /*001c*/ 	.byte	0x03, 0x1b
        /*001e*/ 	.short	0x00ff


	//----- nvinfo : EIATTR_MERCURY_ISA_VERSION
	.align		4
        /*0020*/ 	.byte	0x03, 0x5f
        /*0022*/ 	.short	0x0101


	//----- nvinfo : EIATTR_VRC_CTA_INIT_COUNT
	.align		4
        /*0024*/ 	.byte	0x02, 0x4a
	.zero		1
	.zero		1


	//----- nvinfo : EIATTR_EXIT_INSTR_OFFSETS
	.align		4
        /*0028*/ 	.byte	0x04, 0x1c
        /*002a*/ 	.short	(.L_328 - .L_327)


	//   ....[0]....
.L_327:
        /*002c*/ 	.word	0x00000010


	//----- nvinfo : EIATTR_MAX_THREADS
	.align		4
.L_328:
        /*0030*/ 	.byte	0x04, 0x05
        /*0032*/ 	.short	(.L_330 - .L_329)
.L_329:
        /*0034*/ 	.word	0x00000080
        /*0038*/ 	.word	0x00000001
        /*003c*/ 	.word	0x00000001


	//----- nvinfo : EIATTR_CBANK_PARAM_SIZE
	.align		4
.L_330:
        /*0040*/ 	.byte	0x03, 0x19
        /*0042*/ 	.short	0x0418


	//----- nvinfo : EIATTR_PARAM_CBANK
	.align		4
        /*0044*/ 	.byte	0x04, 0x0a
        /*0046*/ 	.short	(.L_332 - .L_331)
	.align		4
.L_331:
        /*0048*/ 	.word	index@(.nv.constant0._ZN7cutlass13device_kernelIN5flash19enable_sm80_to_sm89INS1_16FlashAttnFwdSm80INS1_25CollectiveMainloopFwdSm80ILi4ELi1ELb0EN4cute5tupleIJNS5_1CILi128EEENS7_ILi64EEENS7_ILi96EEEEEELi96ENS_10bfloat16_tEfNS_4arch4Sm80ELb1ELb0ELb0ELb1ELb0ELb1ELb1ELb0EEENS1_21CollectiveEpilogueFwdINS6_IJS8_SA_S9_EEENS6_IJNS7_ILi1EEESI_SI_EEESC_SE_Li128ELb1ELb1ELb0ELb0EEENS1_19SingleTileSchedulerILb1ELb0ELb1ELi128EEEEEEEEEvNT_6ParamsE)
        /*004c*/ 	.short	0x0380
        /*004e*/ 	.short	0x0418


	//----- nvinfo : EIATTR_SW_WAR
	.align		4
.L_332:
        /*0050*/ 	.byte	0x04, 0x36
        /*0052*/ 	.short	(.L_334 - .L_333)
.L_333:
        /*0054*/ 	.word	0x00000008
.L_334:


//--------------------- .nv.callgraph             --------------------------
	.section	.nv.callgraph,"",@"SHT_CUDA_CALLGRAPH"
	.align	4
	.sectionentsize	8
	.align		4
        /*0000*/ 	.word	0x00000000
	.align		4
        /*0004*/ 	.word	0xffffffff
	.align		4
        /*0008*/ 	.word	0x00000000
	.align		4
        /*000c*/ 	.word	0xfffffffe
	.align		4
        /*0010*/ 	.word	0x00000000
	.align		4
        /*0014*/ 	.word	0xfffffffd
	.align		4
        /*0018*/ 	.word	0x00000000
	.align		4
        /*001c*/ 	.word	0xfffffffc


//--------------------- .nv.constant4             --------------------------
	.section	.nv.constant4,"a",@progbits
	.align	8
	.align		8
.nv.constant4:
        /*0000*/ 	.dword	_ZN76_INTERNAL_80cec074_40_flash_fwd_hdim96_bf16_softcapall_sm80_cu_744032ad_35954cuda3std3__45__cpo5beginE
	.align		8
        /*0008*/ 	.dword	_ZN76_INTERNAL_80cec074_40_flash_fwd_hdim96_bf16_softcapall_sm80_cu_744032ad_35954cuda3std3__45__cpo3endE
	.align		8
        /*0010*/ 	.dword	_ZN76_INTERNAL_80cec074_40_flash_fwd_hdim96_bf16_softcapall_sm80_cu_744032ad_35954cuda3std3__45__cpo6cbeginE
	.align		8
        /*0018*/ 	.dword	_ZN76_INTERNAL_80cec074_40_flash_fwd_hdim96_bf16_softcapall_sm80_cu_744032ad_35954cuda3std3__45__cpo4cendE
	.align		8
        /*0020*/ 	.dword	_ZN76_INTERNAL_80cec074_40_flash_fwd_hdim96_bf16_softcapall_sm80_cu_744032ad_35954cuda3std3__478_GLOBAL__N__80cec074_40_flash_fwd_hdim96_bf16_softcapall_sm80_cu_744032ad_35956ignoreE
	.align		8
        /*0028*/ 	.dword	_ZN76_INTERNAL_80cec074_40_flash_fwd_hdim96_bf16_softcapall_sm80_cu_744032ad_35954cuda3std3__419piecewise_constructE
	.align		8
        /*0030*/ 	.dword	_ZN76_INTERNAL_80cec074_40_flash_fwd_hdim96_bf16_softcapall_sm80_cu_744032ad_35954cuda3std3__48in_placeE
	.align		8
        /*0038*/ 	.dword	_ZN76_INTERNAL_80cec074_40_flash_fwd_hdim96_bf16_softcapall_sm80_cu_744032ad_35954cuda3std6ranges3__45__cpo4swapE
	.align		8
        /*0040*/ 	.dword	_ZN76_INTERNAL_80cec074_40_flash_fwd_hdim96_bf16_softcapall_sm80_cu_744032ad_35954cuda3std6ranges3__45__cpo9iter_moveE
	.align		8
        /*0048*/ 	.dword	_ZN76_INTERNAL_80cec074_40_flash_fwd_hdim96_bf16_softcapall_sm80_cu_744032ad_35954cute7productE
	.align		8
        /*0050*/ 	.dword	_ZN76_INTERNAL_80cec074_40_flash_fwd_hdim96_bf16_softcapall_sm80_cu_744032ad_35954cute1_E


//--------------------- .text._ZN7cutlass13device_kernelIN5flash19enable_sm80_to_sm89INS1_16FlashAttnFwdSm80INS1_25CollectiveMainloopFwdSm80ILi4ELi1ELb0EN4cute5tupleIJNS5_1CILi128EEENS7_ILi64EEENS7_ILi96EEEEEELi96ENS_10bfloat16_tEfNS_4arch4Sm80ELb0ELb0ELb1ELb0ELb0ELb0ELb1ELb0EEENS1_21CollectiveEpilogueFwdINS6_IJS8_SA_S9_EEENS6_IJNS7_ILi1EEESI_SI_EEESC_SE_Li128ELb0ELb1ELb0ELb0EEENS1_19SingleTileSchedulerILb0ELb0ELb1ELi128EEEEEEEEEvNT_6ParamsE --------------------------
	.section	.text._ZN7cutlass13device_kernelIN5flash19enable_sm80_to_sm89INS1_16FlashAttnFwdSm80INS1_25CollectiveMainloopFwdSm80ILi4ELi1ELb0EN4cute5tupleIJNS5_1CILi128EEENS7_ILi64EEENS7_ILi96EEEEEELi96ENS_10bfloat16_tEfNS_4arch4Sm80ELb0ELb0ELb1ELb0ELb0ELb0ELb1ELb0EEENS1_21CollectiveEpilogueFwdINS6_IJS8_SA_S9_EEENS6_IJNS7_ILi1EEESI_SI_EEESC_SE_Li128ELb0ELb1ELb0ELb0EEENS1_19SingleTileSchedulerILb0ELb0ELb1ELi128EEEEEEEEEvNT_6ParamsE,"ax",@progbits
	.align	128
.text._ZN7cutlass13device_kernelIN5flash19enable_sm80_to_sm89INS1_16FlashAttnFwdSm80INS1_25CollectiveMainloopFwdSm80ILi4ELi1ELb0EN4cute5tupleIJNS5_1CILi128EEENS7_ILi64EEENS7_ILi96EEEEEELi96ENS_10bfloat16_tEfNS_4arch4Sm80ELb0ELb0ELb1ELb0ELb0ELb0ELb1ELb0EEENS1_21CollectiveEpilogueFwdINS6_IJS8_SA_S9_EEENS6_IJNS7_ILi1EEESI_SI_EEESC_SE_Li128ELb0ELb1ELb0ELb0EEENS1_19SingleTileSchedulerILb0ELb0ELb1ELi128EEEEEEEEEvNT_6ParamsE:
        .type           _ZN7cutlass13device_kernelIN5flash19enable_sm80_to_sm89INS1_16FlashAttnFwdSm80INS1_25CollectiveMainloopFwdSm80ILi4ELi1ELb0EN4cute5tupleIJNS5_1CILi128EEENS7_ILi64EEENS7_ILi96EEEEEELi96ENS_10bfloat16_tEfNS_4arch4Sm80ELb0ELb0ELb1ELb0ELb0ELb0ELb1ELb0EEENS1_21CollectiveEpilogueFwdINS6_IJS8_SA_S9_EEENS6_IJNS7_ILi1EEESI_SI_EEESC_SE_Li128ELb0ELb1ELb0ELb0EEENS1_19SingleTileSchedulerILb0ELb0ELb1ELi128EEEEEEEEEvNT_6ParamsE,@function
        .size           _ZN7cutlass13device_kernelIN5flash19enable_sm80_to_sm89INS1_16FlashAttnFwdSm80INS1_25CollectiveMainloopFwdSm80ILi4ELi1ELb0EN4cute5tupleIJNS5_1CILi128EEENS7_ILi64EEENS7_ILi96EEEEEELi96ENS_10bfloat16_tEfNS_4arch4Sm80ELb0ELb0ELb1ELb0ELb0ELb0ELb1ELb0EEENS1_21CollectiveEpilogueFwdINS6_IJS8_SA_S9_EEENS6_IJNS7_ILi1EEESI_SI_EEESC_SE_Li128ELb0ELb1ELb0ELb0EEENS1_19SingleTileSchedulerILb0ELb0ELb1ELi128EEEEEEEEEvNT_6ParamsE,(.L_x_18 - _ZN7cutlass13device_kernelIN5flash19enable_sm80_to_sm89INS1_16FlashAttnFwdSm80INS1_25CollectiveMainloopFwdSm80ILi4ELi1ELb0EN4cute5tupleIJNS5_1CILi128EEENS7_ILi64EEENS7_ILi96EEEEEELi96ENS_10bfloat16_tEfNS_4arch4Sm80ELb0ELb0ELb1ELb0ELb0ELb0ELb1ELb0EEENS1_21CollectiveEpilogueFwdINS6_IJS8_SA_S9_EEENS6_IJNS7_ILi1EEESI_SI_EEESC_SE_Li128ELb0ELb1ELb0ELb0EEENS1_19SingleTileSchedulerILb0ELb0ELb1ELi128EEEEEEEEEvNT_6ParamsE)
        .other          _ZN7cutlass13device_kernelIN5flash19enable_sm80_to_sm89INS1_16FlashAttnFwdSm80INS1_25CollectiveMainloopFwdSm80ILi4ELi1ELb0EN4cute5tupleIJNS5_1CILi128EEENS7_ILi64EEENS7_ILi96EEEEEELi96ENS_10bfloat16_tEfNS_4arch4Sm80ELb0ELb0ELb1ELb0ELb0ELb0ELb1ELb0EEENS1_21CollectiveEpilogueFwdINS6_IJS8_SA_S9_EEENS6_IJNS7_ILi1EEESI_SI_EEESC_SE_Li128ELb0ELb1ELb0ELb0EEENS1_19SingleTileSchedulerILb0ELb0ELb1ELi128EEEEEEEEEvNT_6ParamsE,@"STO_CUDA_ENTRY STV_DEFAULT"
_ZN7cutlass13device_kernelIN5flash19enable_sm80_to_sm89INS1_16FlashAttnFwdSm80INS1_25CollectiveMainloopFwdSm80ILi4ELi1ELb0EN4cute5tupleIJNS5_1CILi128EEENS7_ILi64EEENS7_ILi96EEEEEELi96ENS_10bfloat16_tEfNS_4arch4Sm80ELb0ELb0ELb1ELb0ELb0ELb0ELb1ELb0EEENS1_21CollectiveEpilogueFwdINS6_IJS8_SA_S9_EEENS6_IJNS7_ILi1EEESI_SI_EEESC_SE_Li128ELb0ELb1ELb0ELb0EEENS1_19SingleTileSchedulerILb0ELb0ELb1ELi128EEEEEEEEEvNT_6ParamsE:
[----:B------:R-:W-:Y:S01]  /*0000*/  LDC R1, c[0x0][0x37c] ;  /* 0x0000df00ff017b82 */ /* 0x000fe20000000800 */
[----:B------:R-:W-:Y:S05]  /*0010*/  EXIT ;  /* 0x000000000000794d */ /* 0x000fea0003800000 */
.L_x_0:
[----:B------:R-:W-:-:S00]  /*0020*/  BRA `(.L_x_0) ;  /* 0xfffffffc00fc7947 */ /* 0x000fc0000383ffff */
[----:B------:R-:W-:-:S00]  /*0030*/  NOP ;  /* 0x0000000000007918 */ /* 0x000fc00000000000 */
        /* <DEDUP_REMOVED lines=12> */
.L_x_18:


//--------------------- .text._ZN7cutlass13device_kernelIN5flash19enable_sm80_to_sm89INS1_16FlashAttnFwdSm80INS1_25CollectiveMainloopFwdSm80ILi4ELi1ELb0EN4cute5tupleIJNS5_1CILi128EEENS7_ILi64EEENS7_ILi96EEEEEELi96ENS_10bfloat16_tEfNS_4arch4Sm80ELb0ELb0ELb1ELb1ELb0ELb0ELb1ELb0EEENS1_21CollectiveEpilogueFwdINS6_IJS8_SA_S9_EEENS6_IJNS7_ILi1EEESI_SI_EEESC_SE_Li128ELb1ELb1ELb0ELb0EEENS1_19SingleTileSchedulerILb1ELb0ELb1ELi128EEEEEEEEEvNT_6ParamsE --------------------------
	.section	.text._ZN7cutlass13device_kernelIN5flash19enable_sm80_to_sm89INS1_16FlashAttnFwdSm80INS1_25CollectiveMainloopFwdSm80ILi4ELi1ELb0EN4cute5tupleIJNS5_1CILi128EEENS7_ILi64EEENS7_ILi96EEEEEELi96ENS_10bfloat16_tEfNS_4arch4Sm80ELb0ELb0ELb1ELb1ELb0ELb0ELb1ELb0EEENS1_21CollectiveEpilogueFwdINS6_IJS8_SA_S9_EEENS6_IJNS7_ILi1EEESI_SI_EEESC_SE_Li128ELb1ELb1ELb0ELb0EEENS1_19SingleTileSchedulerILb1ELb0ELb1ELi128EEEEEEEEEvNT_6ParamsE,"ax",@progbits
	.align	128
.text._ZN7cutlass13device_kernelIN5flash19enable_sm80_to_sm89INS1_16FlashAttnFwdSm80INS1_25CollectiveMainloopFwdSm80ILi4ELi1ELb0EN4cute5tupleIJNS5_1CILi128EEENS7_ILi64EEENS7_ILi96EEEEEELi96ENS_10bfloat16_tEfNS_4arch4Sm80ELb0ELb0ELb1ELb1ELb0ELb0ELb1ELb0EEENS1_21CollectiveEpilogueFwdINS6_IJS8_SA_S9_EEENS6_IJNS7_ILi1EEESI_SI_EEESC_SE_Li128ELb1ELb1ELb0ELb0EEENS1_19SingleTileSchedulerILb1ELb0ELb1ELi128EEEEEEEEEvNT_6ParamsE:
        .type           _ZN7cutlass13device_kernelIN5flash19enable_sm80_to_sm89INS1_16FlashAttnFwdSm80INS1_25CollectiveMainloopFwdSm80ILi4ELi1ELb0EN4cute5tupleIJNS5_1CILi128EEENS7_ILi64EEENS7_ILi96EEEEEELi96ENS_10bfloat16_tEfNS_4arch4Sm80ELb0ELb0ELb1ELb1ELb0ELb0ELb1ELb0EEENS1_21CollectiveEpilogueFwdINS6_IJS8_SA_S9_EEENS6_IJNS7_ILi1EEESI_SI_EEESC_SE_Li128ELb1ELb1ELb0ELb0EEENS1_19SingleTileSchedulerILb1ELb0ELb1ELi128EEEEEEEEEvNT_6ParamsE,@function
        .size           _ZN7cutlass13device_kernelIN5flash19enable_sm80_to_sm89INS1_16FlashAttnFwdSm80INS1_25CollectiveMainloopFwdSm80ILi4ELi1ELb0EN4cute5tupleIJNS5_1CILi128EEENS7_ILi64EEENS7_ILi96EEEEEELi96ENS_10bfloat16_tEfNS_4arch4Sm80ELb0ELb0ELb1ELb1ELb0ELb0ELb1ELb0EEENS1_21CollectiveEpilogueFwdINS6_IJS8_SA_S9_EEENS6_IJNS7_ILi1EEESI_SI_EEESC_SE_Li128ELb1ELb1ELb0ELb0EEENS1_19SingleTileSchedulerILb1ELb0ELb1ELi128EEEEEEEEEvNT_6ParamsE,(.L_x_19 - _ZN7cutlass13device_kernelIN5flash19enable_sm80_to_sm89INS1_16FlashAttnFwdSm80INS1_25CollectiveMainloopFwdSm80ILi4ELi1ELb0EN4cute5tupleIJNS5_1CILi128EEENS7_ILi64EEENS7_ILi96EEEEEELi96ENS_10bfloat16_tEfNS_4arch4Sm80ELb0ELb0ELb1ELb1ELb0ELb0ELb1ELb0EEENS1_21CollectiveEpilogueFwdINS6_IJS8_SA_S9_EEENS6_IJNS7_ILi1EEESI_SI_EEESC_SE_Li128ELb1ELb1ELb0ELb0EEENS1_19SingleTileSchedulerILb1ELb0ELb1ELi128EEEEEEEEEvNT_6ParamsE)
        .other          _ZN7cutlass13device_kernelIN5flash19enable_sm80_to_sm89INS1_16FlashAttnFwdSm80INS1_25CollectiveMainloopFwdSm80ILi4ELi1ELb0EN4cute5tupleIJNS5_1CILi128EEENS7_ILi64EEENS7_ILi96EEEEEELi96ENS_10bfloat16_tEfNS_4arch4Sm80ELb0ELb0ELb1ELb1ELb0ELb0ELb1ELb0EEENS1_21CollectiveEpilogueFwdINS6_IJS8_SA_S9_EEENS6_IJNS7_ILi1EEESI_SI_EEESC_SE_Li128ELb1ELb1ELb0ELb0EEENS1_19SingleTileSchedulerILb1ELb0ELb1ELi128EEEEEEEEEvNT_6ParamsE,@"STO_CUDA_ENTRY STV_DEFAULT"
_ZN7cutlass13device_kernelIN5flash19enable_sm80_to_sm89INS1_16FlashAttnFwdSm80INS1_25CollectiveMainloopFwdSm80ILi4ELi1ELb0EN4cute5tupleIJNS5_1CILi128EEENS7_ILi64EEENS7_ILi96EEEEEELi96ENS_10bfloat16_tEfNS_4arch4Sm80ELb0ELb0ELb1ELb1ELb0ELb0ELb1ELb0EEENS1_21CollectiveEpilogueFwdINS6_IJS8_SA_S9_EEENS6_IJNS7_ILi1EEESI_SI_EEESC_SE_Li128ELb1ELb1ELb0ELb0EEENS1_19SingleTileSchedulerILb1ELb0ELb1ELi128EEEEEEEEEvNT_6ParamsE:
[----:B------:R-:W-:Y:S01]  /*0000*/  LDC R1, c[0x0][0x37c] ;  /* 0x0000df00ff017b82 */ /* 0x000fe20000000800 */
[----:B------:R-:W-:Y:S05]  /*0010*/  EXIT ;  /* 0x000000000000794d */ /* 0x000fea0003800000 */
.L_x_1:
        /* <DEDUP_REMOVED lines=14> */
.L_x_19:


//--------------------- .text._ZN7cutlass13device_kernelIN5flash19enable_sm80_to_sm89INS1_16FlashAttnFwdSm80INS1_25CollectiveMainloopFwdSm80ILi4ELi1ELb0EN4cute5tupleIJNS5_1CILi128EEENS7_ILi64EEENS7_ILi96EEEEEELi96ENS_10bfloat16_tEfNS_4arch4Sm80ELb0ELb0ELb1ELb1ELb0ELb1ELb1ELb0EEENS1_21CollectiveEpilogueFwdINS6_IJS8_SA_S9_EEENS6_IJNS7_ILi1EEESI_SI_EEESC_SE_Li128ELb1ELb1ELb0ELb0EEENS1_19SingleTileSchedulerILb1ELb0ELb1ELi128EEEEEEEEEvNT_6ParamsE --------------------------
	.section	.text._ZN7cutlass13device_kernelIN5flash19enable_sm80_to_sm89INS1_16FlashAttnFwdSm80INS1_25CollectiveMainloopFwdSm80ILi4ELi1ELb0EN4cute5tupleIJNS5_1CILi128EEENS7_ILi64EEENS7_ILi96EEEEEELi96ENS_10bfloat16_tEfNS_4arch4Sm80ELb0ELb0ELb1ELb1ELb0ELb1ELb1ELb0EEENS1_21CollectiveEpilogueFwdINS6_IJS8_SA_S9_EEENS6_IJNS7_ILi1EEESI_SI_EEESC_SE_Li128ELb1ELb1ELb0ELb0EEENS1_19SingleTileSchedulerILb1ELb0ELb1ELi128EEEEEEEEEvNT_6ParamsE,"ax",@progbits
	.align	128
.text._ZN7cutlass13device_kernelIN5flash19enable_sm80_to_sm89INS1_16FlashAttnFwdSm80INS1_25CollectiveMainloopFwdSm80ILi4ELi1ELb0EN4cute5tupleIJNS5_1CILi128EEENS7_ILi64EEENS7_ILi96EEEEEELi96ENS_10bfloat16_tEfNS_4arch4Sm80ELb0ELb0ELb1ELb1ELb0ELb1ELb1ELb0EEENS1_21CollectiveEpilogueFwdINS6_IJS8_SA_S9_EEENS6_IJNS7_ILi1EEESI_SI_EEESC_SE_Li128ELb1ELb1ELb0ELb0EEENS1_19SingleTileSchedulerILb1ELb0ELb1ELi128EEEEEEEEEvNT_6ParamsE:
        .type           _ZN7cutlass13device_kernelIN5flash19enable_sm80_to_sm89INS1_16FlashAttnFwdSm80INS1_25CollectiveMainloopFwdSm80ILi4ELi1ELb0EN4cute5tupleIJNS5_1CILi128EEENS7_ILi64EEENS7_ILi96EEEEEELi96ENS_10bfloat16_tEfNS_4arch4Sm80ELb0ELb0ELb1ELb1ELb0ELb1ELb1ELb0EEENS1_21CollectiveEpilogueFwdINS6_IJS8_SA_S9_EEENS6_IJNS7_ILi1EEESI_SI_EEESC_SE_Li128ELb1ELb1ELb0ELb0EEENS1_19SingleTileSchedulerILb1ELb0ELb1ELi128EEEEEEEEEvNT_6ParamsE,@function
        .size           _ZN7cutlass13device_kernelIN5flash19enable_sm80_to_sm89INS1_16FlashAttnFwdSm80INS1_25CollectiveMainloopFwdSm80ILi4ELi1ELb0EN4cute5tupleIJNS5_1CILi128EEENS7_ILi64EEENS7_ILi96EEEEEELi96ENS_10bfloat16_tEfNS_4arch4Sm80ELb0ELb0ELb1ELb1ELb0ELb1ELb1ELb0EEENS1_21CollectiveEpilogueFwdINS6_IJS8_SA_S9_EEENS6_IJNS7_ILi1EEESI_SI_EEESC_SE_Li128ELb1ELb1ELb0ELb0EEENS1_19SingleTileSchedulerILb1ELb0ELb1ELi128EEEEEEEEEvNT_6ParamsE,(.L_x_20 - _ZN7cutlass13device_kernelIN5flash19enable_sm80_to_sm89INS1_16FlashAttnFwdSm80INS1_25CollectiveMainloopFwdSm80ILi4ELi1ELb0EN4cute5tupleIJNS5_1CILi128EEENS7_ILi64EEENS7_ILi96EEEEEELi96ENS_10bfloat16_tEfNS_4arch4Sm80ELb0ELb0ELb1ELb1ELb0ELb1ELb1ELb0EEENS1_21CollectiveEpilogueFwdINS6_IJS8_SA_S9_EEENS6_IJNS7_ILi1EEESI_SI_EEESC_SE_Li128ELb1ELb1ELb0ELb0EEENS1_19SingleTileSchedulerILb1ELb0ELb1ELi128EEEEEEEEEvNT_6ParamsE)
        .other          _ZN7cutlass13device_kernelIN5flash19enable_sm80_to_sm89INS1_16FlashAttnFwdSm80INS1_25CollectiveMainloopFwdSm80ILi4ELi1ELb0EN4cute5tupleIJNS5_1CILi128EEENS7_ILi64EEENS7_ILi96EEEEEELi96ENS_10bfloat16_tEfNS_4arch4Sm80ELb0ELb0ELb1ELb1ELb0ELb1ELb1ELb0EEENS1_21CollectiveEpilogueFwdINS6_IJS8_SA_S9_EEENS6_IJNS7_ILi1EEESI_SI_EEESC_SE_Li128ELb1ELb1ELb0ELb0EEENS1_19SingleTileSchedulerILb1ELb0ELb1ELi128EEEEEEEEEvNT_6ParamsE,@"STO_CUDA_ENTRY STV_DEFAULT"
_ZN7cutlass13device_kernelIN5flash19enable_sm80_to_sm89INS1_16FlashAttnFwdSm80INS1_25CollectiveMainloopFwdSm80ILi4ELi1ELb0EN4cute5tupleIJNS5_1CILi128EEENS7_ILi64EEENS7_ILi96EEEEEELi96ENS_10bfloat16_tEfNS_4arch4Sm80ELb0ELb0ELb1ELb1ELb0ELb1ELb1ELb0EEENS1_21CollectiveEpilogueFwdINS6_IJS8_SA_S9_EEENS6_IJNS7_ILi1EEESI_SI_EEESC_SE_Li128ELb1ELb1ELb0ELb0EEENS1_19SingleTileSchedulerILb1ELb0ELb1ELi128EEEEEEEEEvNT_6ParamsE:
[----:B------:R-:W-:Y:S01]  /*0000*/  LDC R1, c[0x0][0x37c] ;  /* 0x0000df00ff017b82 */ /* 0x000fe20000000800 */
[----:B------:R-:W-:Y:S05]  /*0010*/  EXIT ;  /* 0x000000000000794d */ /* 0x000fea0003800000 */
.L_x_2:
        /* <DEDUP_REMOVED lines=14> */
.L_x_20:


//--------------------- .text._ZN7cutlass13device_kernelIN5flash19enable_sm80_to_sm89INS1_16FlashAttnFwdSm80INS1_25CollectiveMainloopFwdSm80ILi4ELi1ELb0EN4cute5tupleIJNS5_1CILi128EEENS7_ILi48EEENS7_ILi96EEEEEELi96ENS_10bfloat16_tEfNS_4arch4Sm80ELb0ELb1ELb1ELb0ELb0ELb0ELb1ELb0EEENS1_21CollectiveEpilogueFwdINS6_IJS8_SA_S9_EEENS6_IJNS7_ILi1EEESI_SI_EEESC_SE_Li128ELb0ELb1ELb0ELb0EEENS1_19SingleTileSchedulerILb0ELb0ELb1ELi128EEEEEEEEEvNT_6ParamsE --------------------------
	.section	.text._ZN7cutlass13device_kernelIN5flash19enable_sm80_to_sm89INS1_16FlashAttnFwdSm80INS1_25CollectiveMainloopFwdSm80ILi4ELi1ELb0EN4cute5tupleIJNS5_1CILi128EEENS7_ILi48EEENS7_ILi96EEEEEELi96ENS_10bfloat16_tEfNS_4arch4Sm80ELb0ELb1ELb1ELb0ELb0ELb0ELb1ELb0EEENS1_21CollectiveEpilogueFwdINS6_IJS8_SA_S9_EEENS6_IJNS7_ILi1EEESI_SI_EEESC_SE_Li128ELb0ELb1ELb0ELb0EEENS1_19SingleTileSchedulerILb0ELb0ELb1ELi128EEEEEEEEEvNT_6ParamsE,"ax",@progbits
	.align	128
.text._ZN7cutlass13device_kernelIN5flash19enable_sm80_to_sm89INS1_16FlashAttnFwdSm80INS1_25CollectiveMainloopFwdSm80ILi4ELi1ELb0EN4cute5tupleIJNS5_1CILi128EEENS7_ILi48EEENS7_ILi96EEEEEELi96ENS_10bfloat16_tEfNS_4arch4Sm80ELb0ELb1ELb1ELb0ELb0ELb0ELb1ELb0EEENS1_21CollectiveEpilogueFwdINS6_IJS8_SA_S9_EEENS6_IJNS7_ILi1EEESI_SI_EEESC_SE_Li128ELb0ELb1ELb0ELb0EEENS1_19SingleTileSchedulerILb0ELb0ELb1ELi128EEEEEEEEEvNT_6ParamsE:
        .type           _ZN7cutlass13device_kernelIN5flash19enable_sm80_to_sm89INS1_16FlashAttnFwdSm80INS1_25CollectiveMainloopFwdSm80ILi4ELi1ELb0EN4cute5tupleIJNS5_1CILi128EEENS7_ILi48EEENS7_ILi96EEEEEELi96ENS_10bfloat16_tEfNS_4arch4Sm80ELb0ELb1ELb1ELb0ELb0ELb0ELb1ELb0EEENS1_21CollectiveEpilogueFwdINS6_IJS8_SA_S9_EEENS6_IJNS7_ILi1EEESI_SI_EEESC_SE_Li128ELb0ELb1ELb0ELb0EEENS1_19SingleTileSchedulerILb0ELb0ELb1ELi128EEEEEEEEEvNT_6ParamsE,@function
        .size           _ZN7cutlass13device_kernelIN5flash19enable_sm80_to_sm89INS1_16FlashAttnFwdSm80INS1_25CollectiveMainloopFwdSm80ILi4ELi1ELb0EN4cute5tupleIJNS5_1CILi128EEENS7_ILi48EEENS7_ILi96EEEEEELi96ENS_10bfloat16_tEfNS_4arch4Sm80ELb0ELb1ELb1ELb0ELb0ELb0ELb1ELb0EEENS1_21CollectiveEpilogueFwdINS6_IJS8_SA_S9_EEENS6_IJNS7_ILi1EEESI_SI_EEESC_SE_Li128ELb0ELb1ELb0ELb0EEENS1_19SingleTileSchedulerILb0ELb0ELb1ELi128EEEEEEEEEvNT_6ParamsE,(.L_x_21 - _ZN7cutlass13device_kernelIN5flash19enable_sm80_to_sm89INS1_16FlashAttnFwdSm80INS1_25CollectiveMainloopFwdSm80ILi4ELi1ELb0EN4cute5tupleIJNS5_1CILi128EEENS7_ILi48EEENS7_ILi96EEEEEELi96ENS_10bfloat16_tEfNS_4arch4Sm80ELb0ELb1ELb1ELb0ELb0ELb0ELb1ELb0EEENS1_21CollectiveEpilogueFwdINS6_IJS8_SA_S9_EEENS6_IJNS7_ILi1EEESI_SI_EEESC_SE_Li128ELb0ELb1ELb0ELb0EEENS1_19SingleTileSchedulerILb0ELb0ELb1ELi128EEEEEEEEEvNT_6ParamsE)
        .other          _ZN7cutlass13device_kernelIN5flash19enable_sm80_to_sm89INS1_16FlashAttnFwdSm80INS1_25CollectiveMainloopFwdSm80ILi4ELi1ELb0EN4cute5tupleIJNS5_1CILi128EEENS7_ILi48EEENS7_ILi96EEEEEELi96ENS_10bfloat16_tEfNS_4arch4Sm80ELb0ELb1ELb1ELb0ELb0ELb0ELb1ELb0EEENS1_21CollectiveEpilogueFwdINS6_IJS8_SA_S9_EEENS6_IJNS7_ILi1EEESI_SI_EEESC_SE_Li128ELb0ELb1ELb0ELb0EEENS1_19SingleTileSchedulerILb0ELb0ELb1ELi128EEEEEEEEEvNT_6ParamsE,@"STO_CUDA_ENTRY STV_DEFAULT"
_ZN7cutlass13device_kernelIN5flash19enable_sm80_to_sm89INS1_16FlashAttnFwdSm80INS1_25CollectiveMainloopFwdSm80ILi4ELi1ELb0EN4cute5tupleIJNS5_1CILi128EEENS7_ILi48EEENS7_ILi96EEEEEELi96ENS_10bfloat16_tEfNS_4arch4Sm80ELb0ELb1ELb1ELb0ELb0ELb0ELb1ELb0EEENS1_21CollectiveEpilogueFwdINS6_IJS8_SA_S9_EEENS6_IJNS7_ILi1EEESI_SI_EEESC_SE_Li128ELb0ELb1ELb0ELb0EEENS1_19SingleTileSchedulerILb0ELb0ELb1ELi128EEEEEEEEEvNT_6ParamsE:
[----:B------:R-:W-:Y:S01]  /*0000*/  LDC R1, c[0x0][0x37c] ;  /* 0x0000df00ff017b82 */ /* 0x000fe20000000800 */
[----:B------:R-:W-:Y:S05]  /*0010*/  EXIT ;  /* 0x000000000000794d */ /* 0x000fea0003800000 */
.L_x_3:
        /* <DEDUP_REMOVED lines=14> */
.L_x_21:


//--------------------- .text._ZN7cutlass13device_kernelIN5flash19enable_sm80_to_sm89INS1_16FlashAttnFwdSm80INS1_25CollectiveMainloopFwdSm80ILi4ELi1ELb0EN4cute5tupleIJNS5_1CILi128EEENS7_ILi48EEENS7_ILi96EEEEEELi96ENS_10bfloat16_tEfNS_4arch4Sm80ELb0ELb1ELb1ELb1ELb0ELb0ELb1ELb0EEENS1_21CollectiveEpilogueFwdINS6_IJS8_SA_S9_EEENS6_IJNS7_ILi1EEESI_SI_EEESC_SE_Li128ELb1ELb1ELb0ELb0EEENS1_19SingleTileSchedulerILb1ELb0ELb1ELi128EEEEEEEEEvNT_6ParamsE --------------------------
	.section	.text._ZN7cutlass13device_kernelIN5flash19enable_sm80_to_sm89INS1_16FlashAttnFwdSm80INS1_25CollectiveMainloopFwdSm80ILi4ELi1ELb0EN4cute5tupleIJNS5_1CILi128EEENS7_ILi48EEENS7_ILi96EEEEEELi96ENS_10bfloat16_tEfNS_4arch4Sm80ELb0ELb1ELb1ELb1ELb0ELb0ELb1ELb0EEENS1_21CollectiveEpilogueFwdINS6_IJS8_SA_S9_EEENS6_IJNS7_ILi1EEESI_SI_EEESC_SE_Li128ELb1ELb1ELb0ELb0EEENS1_19SingleTileSchedulerILb1ELb0ELb1ELi128EEEEEEEEEvNT_6ParamsE,"ax",@progbits
	.align	128
.text._ZN7cutlass13device_kernelIN5flash19enable_sm80_to_sm89INS1_16FlashAttnFwdSm80INS1_25CollectiveMainloopFwdSm80ILi4ELi1ELb0EN4cute5tupleIJNS5_1CILi128EEENS7_ILi48EEENS7_ILi96EEEEEELi96ENS_10bfloat16_tEfNS_4arch4Sm80ELb0ELb1ELb1ELb1ELb0ELb0ELb1ELb0EEENS1_21CollectiveEpilogueFwdINS6_IJS8_SA_S9_EEENS6_IJNS7_ILi1EEESI_SI_EEESC_SE_Li128ELb1ELb1ELb0ELb0EEENS1_19SingleTileSchedulerILb1ELb0ELb1ELi128EEEEEEEEEvNT_6ParamsE:
        .type           _ZN7cutlass13device_kernelIN5flash19enable_sm80_to_sm89INS1_16FlashAttnFwdSm80INS1_25CollectiveMainloopFwdSm80ILi4ELi1ELb0EN4cute5tupleIJNS5_1CILi128EEENS7_ILi48EEENS7_ILi96EEEEEELi96ENS_10bfloat16_tEfNS_4arch4Sm80ELb0ELb1ELb1ELb1ELb0ELb0ELb1ELb0EEENS1_21CollectiveEpilogueFwdINS6_IJS8_SA_S9_EEENS6_IJNS7_ILi1EEESI_SI_EEESC_SE_Li128ELb1ELb1ELb0ELb0EEENS1_19SingleTileSchedulerILb1ELb0ELb1ELi128EEEEEEEEEvNT_6ParamsE,@function
        .size           _ZN7cutlass13device_kernelIN5flash19enable_sm80_to_sm89INS1_16FlashAttnFwdSm80INS1_25CollectiveMainloopFwdSm80ILi4ELi1ELb0EN4cute5tupleIJNS5_1CILi128EEENS7_ILi48EEENS7_ILi96EEEEEELi96ENS_10bfloat16_tEfNS_4arch4Sm80ELb0ELb1ELb1ELb1ELb0ELb0ELb1ELb0EEENS1_21CollectiveEpilogueFwdINS6_IJS8_SA_S9_EEENS6_IJNS7_ILi1EEESI_SI_EEESC_SE_Li128ELb1ELb1ELb0ELb0EEENS1_19SingleTileSchedulerILb1ELb0ELb1ELi128EEEEEEEEEvNT_6ParamsE,(.L_x_22 - _ZN7cutlass13device_kernelIN5flash19enable_sm80_to_sm89INS1_16FlashAttnFwdSm80INS1_25CollectiveMainloopFwdSm80ILi4ELi1ELb0EN4cute5tupleIJNS5_1CILi128EEENS7_ILi48EEENS7_ILi96EEEEEELi96ENS_10bfloat16_tEfNS_4arch4Sm80ELb0ELb1ELb1ELb1ELb0ELb0ELb1ELb0EEENS1_21CollectiveEpilogueFwdINS6_IJS8_SA_S9_EEENS6_IJNS7_ILi1EEESI_SI_EEESC_SE_Li128ELb1ELb1ELb0ELb0EEENS1_19SingleTileSchedulerILb1ELb0ELb1ELi128EEEEEEEEEvNT_6ParamsE)
        .other          _ZN7cutlass13device_kernelIN5flash19enable_sm80_to_sm89INS1_16FlashAttnFwdSm80INS1_25CollectiveMainloopFwdSm80ILi4ELi1ELb0EN4cute5tupleIJNS5_1CILi128EEENS7_ILi48EEENS7_ILi96EEEEEELi96ENS_10bfloat16_tEfNS_4arch4Sm80ELb0ELb1ELb1ELb1ELb0ELb0ELb1ELb0EEENS1_21CollectiveEpilogueFwdINS6_IJS8_SA_S9_EEENS6_IJNS7_ILi1EEESI_SI_EEESC_SE_Li128ELb1ELb1ELb0ELb0EEENS1_19SingleTileSchedulerILb1ELb0ELb1ELi128EEEEEEEEEvNT_6ParamsE,@"STO_CUDA_ENTRY STV_DEFAULT"
_ZN7cutlass13device_kernelIN5flash19enable_sm80_to_sm89INS1_16FlashAttnFwdSm80INS1_25CollectiveMainloopFwdSm80ILi4ELi1ELb0EN4cute5tupleIJNS5_1CILi128EEENS7_ILi48EEENS7_ILi96EEEEEELi96ENS_10bfloat16_tEfNS_4arch4Sm80ELb0ELb1ELb1ELb1ELb0ELb0ELb1ELb0EEENS1_21CollectiveEpilogueFwdINS6_IJS8_SA_S9_EEENS6_IJNS7_ILi1EEESI_SI_EEESC_SE_Li128ELb1ELb1ELb0ELb0EEENS1_19SingleTileSchedulerILb1ELb0ELb1ELi128EEEEEEEEEvNT_6ParamsE:
[----:B------:R-:W-:Y:S01]  /*0000*/  LDC R1, c[0x0][0x37c] ;  /* 0x0000df00ff017b82 */ /* 0x000fe20000000800 */
[----:B------:R-:W-:Y:S05]  /*0010*/  EXIT ;  /* 0x000000000000794d */ /* 0x000fea0003800000 */
.L_x_4:
        /* <DEDUP_REMOVED lines=14> */
.L_x_22:


//--------------------- .text._ZN7cutlass13device_kernelIN5flash19enable_sm80_to_sm89INS1_16FlashAttnFwdSm80INS1_25CollectiveMainloopFwdSm80ILi4ELi1ELb0EN4cute5tupleIJNS5_1CILi128EEENS7_ILi48EEENS7_ILi96EEEEEELi96ENS_10bfloat16_tEfNS_4arch4Sm80ELb0ELb1ELb1ELb1ELb0ELb1ELb1ELb0EEENS1_21CollectiveEpilogueFwdINS6_IJS8_SA_S9_EEENS6_IJNS7_ILi1EEESI_SI_EEESC_SE_Li128ELb1ELb1ELb0ELb0EEENS1_19SingleTileSchedulerILb1ELb0ELb1ELi128EEEEEEEEEvNT_6ParamsE --------------------------
	.section	.text._ZN7cutlass13device_kernelIN5flash19enable_sm80_to_sm89INS1_16FlashAttnFwdSm80INS1_25CollectiveMainloopFwdSm80ILi4ELi1ELb0EN4cute5tupleIJNS5_1CILi128EEENS7_ILi48EEENS7_ILi96EEEEEELi96ENS_10bfloat16_tEfNS_4arch4Sm80ELb0ELb1ELb1ELb1ELb0ELb1ELb1ELb0EEENS1_21CollectiveEpilogueFwdINS6_IJS8_SA_S9_EEENS6_IJNS7_ILi1EEESI_SI_EEESC_SE_Li128ELb1ELb1ELb0ELb0EEENS1_19SingleTileSchedulerILb1ELb0ELb1ELi128EEEEEEEEEvNT_6ParamsE,"ax",@progbits
	.align	128
.text._ZN7cutlass13device_kernelIN5flash19enable_sm80_to_sm89INS1_16FlashAttnFwdSm80INS1_25CollectiveMainloopFwdSm80ILi4ELi1ELb0EN4cute5tupleIJNS5_1CILi128EEENS7_ILi48EEENS7_ILi96EEEEEELi96ENS_10bfloat16_tEfNS_4arch4Sm80ELb0ELb1ELb1ELb1ELb0ELb1ELb1ELb0EEENS1_21CollectiveEpilogueFwdINS6_IJS8_SA_S9_EEENS6_IJNS7_ILi1EEESI_SI_EEESC_SE_Li128ELb1ELb1ELb0ELb0EEENS1_19SingleTileSchedulerILb1ELb0ELb1ELi128EEEEEEEEEvNT_6ParamsE:
        .type           _ZN7cutlass13device_kernelIN5flash19enable_sm80_to_sm89INS1_16FlashAttnFwdSm80INS1_25CollectiveMainloopFwdSm80ILi4ELi1ELb0EN4cute5tupleIJNS5_1CILi128EEENS7_ILi48EEENS7_ILi96EEEEEELi96ENS_10bfloat16_tEfNS_4arch4Sm80ELb0ELb1ELb1ELb1ELb0ELb1ELb1ELb0EEENS1_21CollectiveEpilogueFwdINS6_IJS8_SA_S9_EEENS6_IJNS7_ILi1EEESI_SI_EEESC_SE_Li128ELb1ELb1ELb0ELb0EEENS1_19SingleTileSchedulerILb1ELb0ELb1ELi128EEEEEEEEEvNT_6ParamsE,@function
        .size           _ZN7cutlass13device_kernelIN5flash19enable_sm80_to_sm89INS1_16FlashAttnFwdSm80INS1_25CollectiveMainloopFwdSm80ILi4ELi1ELb0EN4cute5tupleIJNS5_1CILi128EEENS7_ILi48EEENS7_ILi96EEEEEELi96ENS_10bfloat16_tEfNS_4arch4Sm80ELb0ELb1ELb1ELb1ELb0ELb1ELb1ELb0EEENS1_21CollectiveEpilogueFwdINS6_IJS8_SA_S9_EEENS6_IJNS7_ILi1EEESI_SI_EEESC_SE_Li128ELb1ELb1ELb0ELb0EEENS1_19SingleTileSchedulerILb1ELb0ELb1ELi128EEEEEEEEEvNT_6ParamsE,(.L_x_23 - _ZN7cutlass13device_kernelIN5flash19enable_sm80_to_sm89INS1_16FlashAttnFwdSm80INS1_25CollectiveMainloopFwdSm80ILi4ELi1ELb0EN4cute5tupleIJNS5_1CILi128EEENS7_ILi48EEENS7_ILi96EEEEEELi96ENS_10bfloat16_tEfNS_4arch4Sm80ELb0ELb1ELb1ELb1ELb0ELb1ELb1ELb0EEENS1_21CollectiveEpilogueFwdINS6_IJS8_SA_S9_EEENS6_IJNS7_ILi1EEESI_SI_EEESC_SE_Li128ELb1ELb1ELb0ELb0EEENS1_19SingleTileSchedulerILb1ELb0ELb1ELi128EEEEEEEEEvNT_6ParamsE)
        .other          _ZN7cutlass13device_kernelIN5flash19enable_sm80_to_sm89INS1_16FlashAttnFwdSm80INS1_25CollectiveMainloopFwdSm80ILi4ELi1ELb0EN4cute5tupleIJNS5_1CILi128EEENS7_ILi48EEENS7_ILi96EEEEEELi96ENS_10bfloat16_tEfNS_4arch4Sm80ELb0ELb1ELb1ELb1ELb0ELb1ELb1ELb0EEENS1_21CollectiveEpilogueFwdINS6_IJS8_SA_S9_EEENS6_IJNS7_ILi1EEESI_SI_EEESC_SE_Li128ELb1ELb1ELb0ELb0EEENS1_19SingleTileSchedulerILb1ELb0ELb1ELi128EEEEEEEEEvNT_6ParamsE,@"STO_CUDA_ENTRY STV_DEFAULT"
_ZN7cutlass13device_kernelIN5flash19enable_sm80_to_sm89INS1_16FlashAttnFwdSm80INS1_25CollectiveMainloopFwdSm80ILi4ELi1ELb0EN4cute5tupleIJNS5_1CILi128EEENS7_ILi48EEENS7_ILi96EEEEEELi96ENS_10bfloat16_tEfNS_4arch4Sm80ELb0ELb1ELb1ELb1ELb0ELb1ELb1ELb0EEENS1_21CollectiveEpilogueFwdINS6_IJS8_SA_S9_EEENS6_IJNS7_ILi1EEESI_SI_EEESC_SE_Li128ELb1ELb1ELb0ELb0EEENS1_19SingleTileSchedulerILb1ELb0ELb1ELi128EEEEEEEEEvNT_6ParamsE:
[----:B------:R-:W-:Y:S01]  /*0000*/  LDC R1, c[0x0][0x37c] ;  /* 0x0000df00ff017b82 */ /* 0x000fe20000000800 */
[----:B------:R-:W-:Y:S05]  /*0010*/  EXIT ;  /* 0x000000000000794d */ /* 0x000fea0003800000 */
.L_x_5:
        /* <DEDUP_REMOVED lines=14> */
.L_x_23:


//--------------------- .text._ZN7cutlass13device_kernelIN5flash19enable_sm80_to_sm89INS1_16FlashAttnFwdSm80INS1_25CollectiveMainloopFwdSm80ILi4ELi1ELb0EN4cute5tupleIJNS5_1CILi128EEENS7_ILi64EEENS7_ILi96EEEEEELi96ENS_10bfloat16_tEfNS_4arch4Sm80ELb1ELb0ELb1ELb0ELb0ELb0ELb1ELb0EEENS1_21CollectiveEpilogueFwdINS6_IJS8_SA_S9_EEENS6_IJNS7_ILi1EEESI_SI_EEESC_SE_Li128ELb0ELb1ELb0ELb0EEENS1_30DynamicPersistentTileSchedulerILi128ELi128ELb0ELb1ELb0EEEEEEEEEvNT_6ParamsE --------------------------
	.section	.text._ZN7cutlass13device_kernelIN5flash19enable_sm80_to_sm89INS1_16FlashAttnFwdSm80INS1_25CollectiveMainloopFwdSm80ILi4ELi1ELb0EN4cute5tupleIJNS5_1CILi128EEENS7_ILi64EEENS7_ILi96EEEEEELi96ENS_10bfloat16_tEfNS_4arch4Sm80ELb1ELb0ELb1ELb0ELb0ELb0ELb1ELb0EEENS1_21CollectiveEpilogueFwdINS6_IJS8_SA_S9_EEENS6_IJNS7_ILi1EEESI_SI_EEESC_SE_Li128ELb0ELb1ELb0ELb0EEENS1_30DynamicPersistentTileSchedulerILi128ELi128ELb0ELb1ELb0EEEEEEEEEvNT_6ParamsE,"ax",@progbits
	.align	128
.text._ZN7cutlass13device_kernelIN5flash19enable_sm80_to_sm89INS1_16FlashAttnFwdSm80INS1_25CollectiveMainloopFwdSm80ILi4ELi1ELb0EN4cute5tupleIJNS5_1CILi128EEENS7_ILi64EEENS7_ILi96EEEEEELi96ENS_10bfloat16_tEfNS_4arch4Sm80ELb1ELb0ELb1ELb0ELb0ELb0ELb1ELb0EEENS1_21CollectiveEpilogueFwdINS6_IJS8_SA_S9_EEENS6_IJNS7_ILi1EEESI_SI_EEESC_SE_Li128ELb0ELb1ELb0ELb0EEENS1_30DynamicPersistentTileSchedulerILi128ELi128ELb0ELb1ELb0EEEEEEEEEvNT_6ParamsE:
        .type           _ZN7cutlass13device_kernelIN5flash19enable_sm80_to_sm89INS1_16FlashAttnFwdSm80INS1_25CollectiveMainloopFwdSm80ILi4ELi1ELb0EN4cute5tupleIJNS5_1CILi128EEENS7_ILi64EEENS7_ILi96EEEEEELi96ENS_10bfloat16_tEfNS_4arch4Sm80ELb1ELb0ELb1ELb0ELb0ELb0ELb1ELb0EEENS1_21CollectiveEpilogueFwdINS6_IJS8_SA_S9_EEENS6_IJNS7_ILi1EEESI_SI_EEESC_SE_Li128ELb0ELb1ELb0ELb0EEENS1_30DynamicPersistentTileSchedulerILi128ELi128ELb0ELb1ELb0EEEEEEEEEvNT_6ParamsE,@function
        .size           _ZN7cutlass13device_kernelIN5flash19enable_sm80_to_sm89INS1_16FlashAttnFwdSm80INS1_25CollectiveMainloopFwdSm80ILi4ELi1ELb0EN4cute5tupleIJNS5_1CILi128EEENS7_ILi64EEENS7_ILi96EEEEEELi96ENS_10bfloat16_tEfNS_4arch4Sm80ELb1ELb0ELb1ELb0ELb0ELb0ELb1ELb0EEENS1_21CollectiveEpilogueFwdINS6_IJS8_SA_S9_EEENS6_IJNS7_ILi1EEESI_SI_EEESC_SE_Li128ELb0ELb1ELb0ELb0EEENS1_30DynamicPersistentTileSchedulerILi128ELi128ELb0ELb1ELb0EEEEEEEEEvNT_6ParamsE,(.L_x_24 - _ZN7cutlass13device_kernelIN5flash19enable_sm80_to_sm89INS1_16FlashAttnFwdSm80INS1_25CollectiveMainloopFwdSm80ILi4ELi1ELb0EN4cute5tupleIJNS5_1CILi128EEENS7_ILi64EEENS7_ILi96EEEEEELi96ENS_10bfloat16_tEfNS_4arch4Sm80ELb1ELb0ELb1ELb0ELb0ELb0ELb1ELb0EEENS1_21CollectiveEpilogueFwdINS6_IJS8_SA_S9_EEENS6_IJNS7_ILi1EEESI_SI_EEESC_SE_Li128ELb0ELb1ELb0ELb0EEENS1_30DynamicPersistentTileSchedulerILi128ELi128ELb0ELb1ELb0EEEEEEEEEvNT_6ParamsE)
        .other          _ZN7cutlass13device_kernelIN5flash19enable_sm80_to_sm89INS1_16FlashAttnFwdSm80INS1_25CollectiveMainloopFwdSm80ILi4ELi1ELb0EN4cute5tupleIJNS5_1CILi128EEENS7_ILi64EEENS7_ILi96EEEEEELi96ENS_10bfloat16_tEfNS_4arch4Sm80ELb1ELb0ELb1ELb0ELb0ELb0ELb1ELb0EEENS1_21CollectiveEpilogueFwdINS6_IJS8_SA_S9_EEENS6_IJNS7_ILi1EEESI_SI_EEESC_SE_Li128ELb0ELb1ELb0ELb0EEENS1_30DynamicPersistentTileSchedulerILi128ELi128ELb0ELb1ELb0EEEEEEEEEvNT_6ParamsE,@"STO_CUDA_ENTRY STV_DEFAULT"
_ZN7cutlass13device_kernelIN5flash19enable_sm80_to_sm89INS1_16FlashAttnFwdSm80INS1_25CollectiveMainloopFwdSm80ILi4ELi1ELb0EN4cute5tupleIJNS5_1CILi128EEENS7_ILi64EEENS7_ILi96EEEEEELi96ENS_10bfloat16_tEfNS_4arch4Sm80ELb1ELb0ELb1ELb0ELb0ELb0ELb1ELb0EEENS1_21CollectiveEpilogueFwdINS6_IJS8_SA_S9_EEENS6_IJNS7_ILi1EEESI_SI_EEESC_SE_Li128ELb0ELb1ELb0ELb0EEENS1_30DynamicPersistentTileSchedulerILi128ELi128ELb0ELb1ELb0EEEEEEEEEvNT_6ParamsE:
[----:B------:R-:W-:Y:S01]  /*0000*/  LDC R1, c[0x0][0x37c] ;  /* 0x0000df00ff017b82 */ /* 0x000fe20000000800 */
[----:B------:R-:W-:Y:S05]  /*0010*/  EXIT ;  /* 0x000000000000794d */ /* 0x000fea0003800000 */
.L_x_6:
        /* <DEDUP_REMOVED lines=14> */
.L_x_24:


//--------------------- .text._ZN7cutlass13device_kernelIN5flash19enable_sm80_to_sm89INS1_16FlashAttnFwdSm80INS1_25CollectiveMainloopFwdSm80ILi4ELi1ELb0EN4cute5tupleIJNS5_1CILi128EEENS7_ILi64EEENS7_ILi96EEEEEELi96ENS_10bfloat16_tEfNS_4arch4Sm80ELb1ELb0ELb1ELb1ELb0ELb0ELb1ELb0EEENS1_21CollectiveEpilogueFwdINS6_IJS8_SA_S9_EEENS6_IJNS7_ILi1EEESI_SI_EEESC_SE_Li128ELb1ELb1ELb0ELb0EEENS1_19SingleTileSchedulerILb1ELb0ELb1ELi128EEEEEEEEEvNT_6ParamsE --------------------------
	.section	.text._ZN7cutlass13device_kernelIN5flash19enable_sm80_to_sm89INS1_16FlashAttnFwdSm80INS1_25CollectiveMainloopFwdSm80ILi4ELi1ELb0EN4cute5tupleIJNS5_1CILi128EEENS7_ILi64EEENS7_ILi96EEEEEELi96ENS_10bfloat16_tEfNS_4arch4Sm80ELb1ELb0ELb1ELb1ELb0ELb0ELb1ELb0EEENS1_21CollectiveEpilogueFwdINS6_IJS8_SA_S9_EEENS6_IJNS7_ILi1EEESI_SI_EEESC_SE_Li128ELb1ELb1ELb0ELb0EEENS1_19SingleTileSchedulerILb1ELb0ELb1ELi128EEEEEEEEEvNT_6ParamsE,"ax",@progbits
	.align	128
.text._ZN7cutlass13device_kernelIN5flash19enable_sm80_to_sm89INS1_16FlashAttnFwdSm80INS1_25CollectiveMainloopFwdSm80ILi4ELi1ELb0EN4cute5tupleIJNS5_1CILi128EEENS7_ILi64EEENS7_ILi96EEEEEELi96ENS_10bfloat16_tEfNS_4arch4Sm80ELb1ELb0ELb1ELb1ELb0ELb0ELb1ELb0EEENS1_21CollectiveEpilogueFwdINS6_IJS8_SA_S9_EEENS6_IJNS7_ILi1EEESI_SI_EEESC_SE_Li128ELb1ELb1ELb0ELb0EEENS1_19SingleTileSchedulerILb1ELb0ELb1ELi128EEEEEEEEEvNT_6ParamsE:
        .type           _ZN7cutlass13device_kernelIN5flash19enable_sm80_to_sm89INS1_16FlashAttnFwdSm80INS1_25CollectiveMainloopFwdSm80ILi4ELi1ELb0EN4cute5tupleIJNS5_1CILi128EEENS7_ILi64EEENS7_ILi96EEEEEELi96ENS_10bfloat16_tEfNS_4arch4Sm80ELb1ELb0ELb1ELb1ELb0ELb0ELb1ELb0EEENS1_21CollectiveEpilogueFwdINS6_IJS8_SA_S9_EEENS6_IJNS7_ILi1EEESI_SI_EEESC_SE_Li128ELb1ELb1ELb0ELb0EEENS1_19SingleTileSchedulerILb1ELb0ELb1ELi128EEEEEEEEEvNT_6ParamsE,@function
        .size           _ZN7cutlass13device_kernelIN5flash19enable_sm80_to_sm89INS1_16FlashAttnFwdSm80INS1_25CollectiveMainloopFwdSm80ILi4ELi1ELb0EN4cute5tupleIJNS5_1CILi128EEENS7_ILi64EEENS7_ILi96EEEEEELi96ENS_10bfloat16_tEfNS_4arch4Sm80ELb1ELb0ELb1ELb1ELb0ELb0ELb1ELb0EEENS1_21CollectiveEpilogueFwdINS6_IJS8_SA_S9_EEENS6_IJNS7_ILi1EEESI_SI_EEESC_SE_Li128ELb1ELb1ELb0ELb0EEENS1_19SingleTileSchedulerILb1ELb0ELb1ELi128EEEEEEEEEvNT_6ParamsE,(.L_x_25 - _ZN7cutlass13device_kernelIN5flash19enable_sm80_to_sm89INS1_16FlashAttnFwdSm80INS1_25CollectiveMainloopFwdSm80ILi4ELi1ELb0EN4cute5tupleIJNS5_1CILi128EEENS7_ILi64EEENS7_ILi96EEEEEELi96ENS_10bfloat16_tEfNS_4arch4Sm80ELb1ELb0ELb1ELb1ELb0ELb0ELb1ELb0EEENS1_21CollectiveEpilogueFwdINS6_IJS8_SA_S9_EEENS6_IJNS7_ILi1EEESI_SI_EEESC_SE_Li128ELb1ELb1ELb0ELb0EEENS1_19SingleTileSchedulerILb1ELb0ELb1ELi128EEEEEEEEEvNT_6ParamsE)
        .other          _ZN7cutlass13device_kernelIN5flash19enable_sm80_to_sm89INS1_16FlashAttnFwdSm80INS1_25CollectiveMainloopFwdSm80ILi4ELi1ELb0EN4cute5tupleIJNS5_1CILi128EEENS7_ILi64EEENS7_ILi96EEEEEELi96ENS_10bfloat16_tEfNS_4arch4Sm80ELb1ELb0ELb1ELb1ELb0ELb0ELb1ELb0EEENS1_21CollectiveEpilogueFwdINS6_IJS8_SA_S9_EEENS6_IJNS7_ILi1EEESI_SI_EEESC_SE_Li128ELb1ELb1ELb0ELb0EEENS1_19SingleTileSchedulerILb1ELb0ELb1ELi128EEEEEEEEEvNT_6ParamsE,@"STO_CUDA_ENTRY STV_DEFAULT"
_ZN7cutlass13device_kernelIN5flash19enable_sm80_to_sm89INS1_16FlashAttnFwdSm80INS1_25CollectiveMainloopFwdSm80ILi4ELi1ELb0EN4cute5tupleIJNS5_1CILi128EEENS7_ILi64EEENS7_ILi96EEEEEELi96ENS_10bfloat16_tEfNS_4arch4Sm80ELb1ELb0ELb1ELb1ELb0ELb0ELb1ELb0EEENS1_21CollectiveEpilogueFwdINS6_IJS8_SA_S9_EEENS6_IJNS7_ILi1EEESI_SI_EEESC_SE_Li128ELb1ELb1ELb0ELb0EEENS1_19SingleTileSchedulerILb1ELb0ELb1ELi128EEEEEEEEEvNT_6ParamsE:
[----:B------:R-:W-:Y:S01]  /*0000*/  LDC R1, c[0x0][0x37c] ;  /* 0x0000df00ff017b82 */ /* 0x000fe20000000800 */
[----:B------:R-:W-:Y:S05]  /*0010*/  EXIT ;  /* 0x000000000000794d */ /* 0x000fea0003800000 */
.L_x_7:
        /* <DEDUP_REMOVED lines=14> */
.L_x_25:


//--------------------- .text._ZN7cutlass13device_kernelIN5flash19enable_sm80_to_sm89INS1_16FlashAttnFwdSm80INS1_25CollectiveMainloopFwdSm80ILi4ELi1ELb0EN4cute5tupleIJNS5_1CILi128EEENS7_ILi64EEENS7_ILi96EEEEEELi96ENS_10bfloat16_tEfNS_4arch4Sm80ELb1ELb0ELb1ELb1ELb0ELb1ELb1ELb0EEENS1_21CollectiveEpilogueFwdINS6_IJS8_SA_S9_EEENS6_IJNS7_ILi1EEESI_SI_EEESC_SE_Li128ELb1ELb1ELb0ELb0EEENS1_19SingleTileSchedulerILb1ELb0ELb1ELi128EEEEEEEEEvNT_6ParamsE --------------------------
	.section	.text._ZN7cutlass13device_kernelIN5flash19enable_sm80_to_sm89INS1_16FlashAttnFwdSm80INS1_25CollectiveMainloopFwdSm80ILi4ELi1ELb0EN4cute5tupleIJNS5_1CILi128EEENS7_ILi64EEENS7_ILi96EEEEEELi96ENS_10bfloat16_tEfNS_4arch4Sm80ELb1ELb0ELb1ELb1ELb0ELb1ELb1ELb0EEENS1_21CollectiveEpilogueFwdINS6_IJS8_SA_S9_EEENS6_IJNS7_ILi1EEESI_SI_EEESC_SE_Li128ELb1ELb1ELb0ELb0EEENS1_19SingleTileSchedulerILb1ELb0ELb1ELi128EEEEEEEEEvNT_6ParamsE,"ax",@progbits
	.align	128
.text._ZN7cutlass13device_kernelIN5flash19enable_sm80_to_sm89INS1_16FlashAttnFwdSm80INS1_25CollectiveMainloopFwdSm80ILi4ELi1ELb0EN4cute5tupleIJNS5_1CILi128EEENS7_ILi64EEENS7_ILi96EEEEEELi96ENS_10bfloat16_tEfNS_4arch4Sm80ELb1ELb0ELb1ELb1ELb0ELb1ELb1ELb0EEENS1_21CollectiveEpilogueFwdINS6_IJS8_SA_S9_EEENS6_IJNS7_ILi1EEESI_SI_EEESC_SE_Li128ELb1ELb1ELb0ELb0EEENS1_19SingleTileSchedulerILb1ELb0ELb1ELi128EEEEEEEEEvNT_6ParamsE:
        .type           _ZN7cutlass13device_kernelIN5flash19enable_sm80_to_sm89INS1_16FlashAttnFwdSm80INS1_25CollectiveMainloopFwdSm80ILi4ELi1ELb0EN4cute5tupleIJNS5_1CILi128EEENS7_ILi64EEENS7_ILi96EEEEEELi96ENS_10bfloat16_tEfNS_4arch4Sm80ELb1ELb0ELb1ELb1ELb0ELb1ELb1ELb0EEENS1_21CollectiveEpilogueFwdINS6_IJS8_SA_S9_EEENS6_IJNS7_ILi1EEESI_SI_EEESC_SE_Li128ELb1ELb1ELb0ELb0EEENS1_19SingleTileSchedulerILb1ELb0ELb1ELi128EEEEEEEEEvNT_6ParamsE,@function
        .size           _ZN7cutlass13device_kernelIN5flash19enable_sm80_to_sm89INS1_16FlashAttnFwdSm80INS1_25CollectiveMainloopFwdSm80ILi4ELi1ELb0EN4cute5tupleIJNS5_1CILi128EEENS7_ILi64EEENS7_ILi96EEEEEELi96ENS_10bfloat16_tEfNS_4arch4Sm80ELb1ELb0ELb1ELb1ELb0ELb1ELb1ELb0EEENS1_21CollectiveEpilogueFwdINS6_IJS8_SA_S9_EEENS6_IJNS7_ILi1EEESI_SI_EEESC_SE_Li128ELb1ELb1ELb0ELb0EEENS1_19SingleTileSchedulerILb1ELb0ELb1ELi128EEEEEEEEEvNT_6ParamsE,(.L_x_26 - _ZN7cutlass13device_kernelIN5flash19enable_sm80_to_sm89INS1_16FlashAttnFwdSm80INS1_25CollectiveMainloopFwdSm80ILi4ELi1ELb0EN4cute5tupleIJNS5_1CILi128EEENS7_ILi64EEENS7_ILi96EEEEEELi96ENS_10bfloat16_tEfNS_4arch4Sm80ELb1ELb0ELb1ELb1ELb0ELb1ELb1ELb0EEENS1_21CollectiveEpilogueFwdINS6_IJS8_SA_S9_EEENS6_IJNS7_ILi1EEESI_SI_EEESC_SE_Li128ELb1ELb1ELb0ELb0EEENS1_19SingleTileSchedulerILb1ELb0ELb1ELi128EEEEEEEEEvNT_6ParamsE)
        .other          _ZN7cutlass13device_kernelIN5flash19enable_sm80_to_sm89INS1_16FlashAttnFwdSm80INS1_25CollectiveMainloopFwdSm80ILi4ELi1ELb0EN4cute5tupleIJNS5_1CILi128EEENS7_ILi64EEENS7_ILi96EEEEEELi96ENS_10bfloat16_tEfNS_4arch4Sm80ELb1ELb0ELb1ELb1ELb0ELb1ELb1ELb0EEENS1_21CollectiveEpilogueFwdINS6_IJS8_SA_S9_EEENS6_IJNS7_ILi1EEESI_SI_EEESC_SE_Li128ELb1ELb1ELb0ELb0EEENS1_19SingleTileSchedulerILb1ELb0ELb1ELi128EEEEEEEEEvNT_6ParamsE,@"STO_CUDA_ENTRY STV_DEFAULT"
_ZN7cutlass13device_kernelIN5flash19enable_sm80_to_sm89INS1_16FlashAttnFwdSm80INS1_25CollectiveMainloopFwdSm80ILi4ELi1ELb0EN4cute5tupleIJNS5_1CILi128EEENS7_ILi64EEENS7_ILi96EEEEEELi96ENS_10bfloat16_tEfNS_4arch4Sm80ELb1ELb0ELb1ELb1ELb0ELb1ELb1ELb0EEENS1_21CollectiveEpilogueFwdINS6_IJS8_SA_S9_EEENS6_IJNS7_ILi1EEESI_SI_EEESC_SE_Li128ELb1ELb1ELb0ELb0EEENS1_19SingleTileSchedulerILb1ELb0ELb1ELi128EEEEEEEEEvNT_6ParamsE:
[----:B------:R-:W-:Y:S01]  /*0000*/  LDC R1, c[0x0][0x37c] ;  /* 0x0000df00ff017b82 */ /* 0x000fe20000000800 */
[----:B------:R-:W-:Y:S05]  /*0010*/  EXIT ;  /* 0x000000000000794d */ /* 0x000fea0003800000 */
.L_x_8:
        /* <DEDUP_REMOVED lines=14> */
.L_x_26:


//--------------------- .text._ZN7cutlass13device_kernelIN5flash19enable_sm80_to_sm89INS1_16FlashAttnFwdSm80INS1_25CollectiveMainloopFwdSm80ILi4ELi1ELb0EN4cute5tupleIJNS5_1CILi128EEENS7_ILi64EEENS7_ILi96EEEEEELi96ENS_10bfloat16_tEfNS_4arch4Sm80ELb0ELb0ELb0ELb0ELb0ELb0ELb1ELb0EEENS1_21CollectiveEpilogueFwdINS6_IJS8_SA_S9_EEENS6_IJNS7_ILi1EEESI_SI_EEESC_SE_Li128ELb0ELb1ELb0ELb0EEENS1_19SingleTileSchedulerILb0ELb0ELb1ELi128EEEEEEEEEvNT_6ParamsE --------------------------
	.section	.text._ZN7cutlass13device_kernelIN5flash19enable_sm80_to_sm89INS1_16FlashAttnFwdSm80INS1_25CollectiveMainloopFwdSm80ILi4ELi1ELb0EN4cute5tupleIJNS5_1CILi128EEENS7_ILi64EEENS7_ILi96EEEEEELi96ENS_10bfloat16_tEfNS_4arch4Sm80ELb0ELb0ELb0ELb0ELb0ELb0ELb1ELb0EEENS1_21CollectiveEpilogueFwdINS6_IJS8_SA_S9_EEENS6_IJNS7_ILi1EEESI_SI_EEESC_SE_Li128ELb0ELb1ELb0ELb0EEENS1_19SingleTileSchedulerILb0ELb0ELb1ELi128EEEEEEEEEvNT_6ParamsE,"ax",@progbits
	.align	128
.text._ZN7cutlass13device_kernelIN5flash19enable_sm80_to_sm89INS1_16FlashAttnFwdSm80INS1_25CollectiveMainloopFwdSm80ILi4ELi1ELb0EN4cute5tupleIJNS5_1CILi128EEENS7_ILi64EEENS7_ILi96EEEEEELi96ENS_10bfloat16_tEfNS_4arch4Sm80ELb0ELb0ELb0ELb0ELb0ELb0ELb1ELb0EEENS1_21CollectiveEpilogueFwdINS6_IJS8_SA_S9_EEENS6_IJNS7_ILi1EEESI_SI_EEESC_SE_Li128ELb0ELb1ELb0ELb0EEENS1_19SingleTileSchedulerILb0ELb0ELb1ELi128EEEEEEEEEvNT_6ParamsE:
        .type           _ZN7cutlass13device_kernelIN5flash19enable_sm80_to_sm89INS1_16FlashAttnFwdSm80INS1_25CollectiveMainloopFwdSm80ILi4ELi1ELb0EN4cute5tupleIJNS5_1CILi128EEENS7_ILi64EEENS7_ILi96EEEEEELi96ENS_10bfloat16_tEfNS_4arch4Sm80ELb0ELb0ELb0ELb0ELb0ELb0ELb1ELb0EEENS1_21CollectiveEpilogueFwdINS6_IJS8_SA_S9_EEENS6_IJNS7_ILi1EEESI_SI_EEESC_SE_Li128ELb0ELb1ELb0ELb0EEENS1_19SingleTileSchedulerILb0ELb0ELb1ELi128EEEEEEEEEvNT_6ParamsE,@function
        .size           _ZN7cutlass13device_kernelIN5flash19enable_sm80_to_sm89INS1_16FlashAttnFwdSm80INS1_25CollectiveMainloopFwdSm80ILi4ELi1ELb0EN4cute5tupleIJNS5_1CILi128EEENS7_ILi64EEENS7_ILi96EEEEEELi96ENS_10bfloat16_tEfNS_4arch4Sm80ELb0ELb0ELb0ELb0ELb0ELb0ELb1ELb0EEENS1_21CollectiveEpilogueFwdINS6_IJS8_SA_S9_EEENS6_IJNS7_ILi1EEESI_SI_EEESC_SE_Li128ELb0ELb1ELb0ELb0EEENS1_19SingleTileSchedulerILb0ELb0ELb1ELi128EEEEEEEEEvNT_6ParamsE,(.L_x_27 - _ZN7cutlass13device_kernelIN5flash19enable_sm80_to_sm89INS1_16FlashAttnFwdSm80INS1_25CollectiveMainloopFwdSm80ILi4ELi1ELb0EN4cute5tupleIJNS5_1CILi128EEENS7_ILi64EEENS7_ILi96EEEEEELi96ENS_10bfloat16_tEfNS_4arch4Sm80ELb0ELb0ELb0ELb0ELb0ELb0ELb1ELb0EEENS1_21CollectiveEpilogueFwdINS6_IJS8_SA_S9_EEENS6_IJNS7_ILi1EEESI_SI_EEESC_SE_Li128ELb0ELb1ELb0ELb0EEENS1_19SingleTileSchedulerILb0ELb0ELb1ELi128EEEEEEEEEvNT_6ParamsE)
        .other          _ZN7cutlass13device_kernelIN5flash19enable_sm80_to_sm89INS1_16FlashAttnFwdSm80INS1_25CollectiveMainloopFwdSm80ILi4ELi1ELb0EN4cute5tupleIJNS5_1CILi128EEENS7_ILi64EEENS7_ILi96EEEEEELi96ENS_10bfloat16_tEfNS_4arch4Sm80ELb0ELb0ELb0ELb0ELb0ELb0ELb1ELb0EEENS1_21CollectiveEpilogueFwdINS6_IJS8_SA_S9_EEENS6_IJNS7_ILi1EEESI_SI_EEESC_SE_Li128ELb0ELb1ELb0ELb0EEENS1_19SingleTileSchedulerILb0ELb0ELb1ELi128EEEEEEEEEvNT_6ParamsE,@"STO_CUDA_ENTRY STV_DEFAULT"
_ZN7cutlass13device_kernelIN5flash19enable_sm80_to_sm89INS1_16FlashAttnFwdSm80INS1_25CollectiveMainloopFwdSm80ILi4ELi1ELb0EN4cute5tupleIJNS5_1CILi128EEENS7_ILi64EEENS7_ILi96EEEEEELi96ENS_10bfloat16_tEfNS_4arch4Sm80ELb0ELb0ELb0ELb0ELb0ELb0ELb1ELb0EEENS1_21CollectiveEpilogueFwdINS6_IJS8_SA_S9_EEENS6_IJNS7_ILi1EEESI_SI_EEESC_SE_Li128ELb0ELb1ELb0ELb0EEENS1_19SingleTileSchedulerILb0ELb0ELb1ELi128EEEEEEEEEvNT_6ParamsE:
[----:B------:R-:W-:Y:S01]  /*0000*/  LDC R1, c[0x0][0x37c] ;  /* 0x0000df00ff017b82 */ /* 0x000fe20000000800 */
[----:B------:R-:W-:Y:S05]  /*0010*/  EXIT ;  /* 0x000000000000794d */ /* 0x000fea0003800000 */
.L_x_9:
        /* <DEDUP_REMOVED lines=14> */
.L_x_27:


//--------------------- .text._ZN7cutlass13device_kernelIN5flash19enable_sm80_to_sm89INS1_16FlashAttnFwdSm80INS1_25CollectiveMainloopFwdSm80ILi4ELi1ELb0EN4cute5tupleIJNS5_1CILi128EEENS7_ILi64EEENS7_ILi96EEEEEELi96ENS_10bfloat16_tEfNS_4arch4Sm80ELb0ELb0ELb0ELb1ELb0ELb0ELb1ELb0EEENS1_21CollectiveEpilogueFwdINS6_IJS8_SA_S9_EEENS6_IJNS7_ILi1EEESI_SI_EEESC_SE_Li128ELb1ELb1ELb0ELb0EEENS1_19SingleTileSchedulerILb1ELb0ELb1ELi128EEEEEEEEEvNT_6ParamsE --------------------------
	.section	.text._ZN7cutlass13device_kernelIN5flash19enable_sm80_to_sm89INS1_16FlashAttnFwdSm80INS1_25CollectiveMainloopFwdSm80ILi4ELi1ELb0EN4cute5tupleIJNS5_1CILi128EEENS7_ILi64EEENS7_ILi96EEEEEELi96ENS_10bfloat16_tEfNS_4arch4Sm80ELb0ELb0ELb0ELb1ELb0ELb0ELb1ELb0EEENS1_21CollectiveEpilogueFwdINS6_IJS8_SA_S9_EEENS6_IJNS7_ILi1EEESI_SI_EEESC_SE_Li128ELb1ELb1ELb0ELb0EEENS1_19SingleTileSchedulerILb1ELb0ELb1ELi128EEEEEEEEEvNT_6ParamsE,"ax",@progbits
	.align	128
.text._ZN7cutlass13device_kernelIN5flash19enable_sm80_to_sm89INS1_16FlashAttnFwdSm80INS1_25CollectiveMainloopFwdSm80ILi4ELi1ELb0EN4cute5tupleIJNS5_1CILi128EEENS7_ILi64EEENS7_ILi96EEEEEELi96ENS_10bfloat16_tEfNS_4arch4Sm80ELb0ELb0ELb0ELb1ELb0ELb0ELb1ELb0EEENS1_21CollectiveEpilogueFwdINS6_IJS8_SA_S9_EEENS6_IJNS7_ILi1EEESI_SI_EEESC_SE_Li128ELb1ELb1ELb0ELb0EEENS1_19SingleTileSchedulerILb1ELb0ELb1ELi128EEEEEEEEEvNT_6ParamsE:
        .type           _ZN7cutlass13device_kernelIN5flash19enable_sm80_to_sm89INS1_16FlashAttnFwdSm80INS1_25CollectiveMainloopFwdSm80ILi4ELi1ELb0EN4cute5tupleIJNS5_1CILi128EEENS7_ILi64EEENS7_ILi96EEEEEELi96ENS_10bfloat16_tEfNS_4arch4Sm80ELb0ELb0ELb0ELb1ELb0ELb0ELb1ELb0EEENS1_21CollectiveEpilogueFwdINS6_IJS8_SA_S9_EEENS6_IJNS7_ILi1EEESI_SI_EEESC_SE_Li128ELb1ELb1ELb0ELb0EEENS1_19SingleTileSchedulerILb1ELb0ELb1ELi128EEEEEEEEEvNT_6ParamsE,@function
        .size           _ZN7cutlass13device_kernelIN5flash19enable_sm80_to_sm89INS1_16FlashAttnFwdSm80INS1_25CollectiveMainloopFwdSm80ILi4ELi1ELb0EN4cute5tupleIJNS5_1CILi128EEENS7_ILi64EEENS7_ILi96EEEEEELi96ENS_10bfloat16_tEfNS_4arch4Sm80ELb0ELb0ELb0ELb1ELb0ELb0ELb1ELb0EEENS1_21CollectiveEpilogueFwdINS6_IJS8_SA_S9_EEENS6_IJNS7_ILi1EEESI_SI_EEESC_SE_Li128ELb1ELb1ELb0ELb0EEENS1_19SingleTileSchedulerILb1ELb0ELb1ELi128EEEEEEEEEvNT_6ParamsE,(.L_x_28 - _ZN7cutlass13device_kernelIN5flash19enable_sm80_to_sm89INS1_16FlashAttnFwdSm80INS1_25CollectiveMainloopFwdSm80ILi4ELi1ELb0EN4cute5tupleIJNS5_1CILi128EEENS7_ILi64EEENS7_ILi96EEEEEELi96ENS_10bfloat16_tEfNS_4arch4Sm80ELb0ELb0ELb0ELb1ELb0ELb0ELb1ELb0EEENS1_21CollectiveEpilogueFwdINS6_IJS8_SA_S9_EEENS6_IJNS7_ILi1EEESI_SI_EEESC_SE_Li128ELb1ELb1ELb0ELb0EEENS1_19SingleTileSchedulerILb1ELb0ELb1ELi128EEEEEEEEEvNT_6ParamsE)
        .other          _ZN7cutlass13device_kernelIN5flash19enable_sm80_to_sm89INS1_16FlashAttnFwdSm80INS1_25CollectiveMainloopFwdSm80ILi4ELi1ELb0EN4cute5tupleIJNS5_1CILi128EEENS7_ILi64EEENS7_ILi96EEEEEELi96ENS_10bfloat16_tEfNS_4arch4Sm80ELb0ELb0ELb0ELb1ELb0ELb0ELb1ELb0EEENS1_21CollectiveEpilogueFwdINS6_IJS8_SA_S9_EEENS6_IJNS7_ILi1EEESI_SI_EEESC_SE_Li128ELb1ELb1ELb0ELb0EEENS1_19SingleTileSchedulerILb1ELb0ELb1ELi128EEEEEEEEEvNT_6ParamsE,@"STO_CUDA_ENTRY STV_DEFAULT"
_ZN7cutlass13device_kernelIN5flash19enable_sm80_to_sm89INS1_16FlashAttnFwdSm80INS1_25CollectiveMainloopFwdSm80ILi4ELi1ELb0EN4cute5tupleIJNS5_1CILi128EEENS7_ILi64EEENS7_ILi96EEEEEELi96ENS_10bfloat16_tEfNS_4arch4Sm80ELb0ELb0ELb0ELb1ELb0ELb0ELb1ELb0EEENS1_21CollectiveEpilogueFwdINS6_IJS8_SA_S9_EEENS6_IJNS7_ILi1EEESI_SI_EEESC_SE_Li128ELb1ELb1ELb0ELb0EEENS1_19SingleTileSchedulerILb1ELb0ELb1ELi128EEEEEEEEEvNT_6ParamsE:
[----:B------:R-:W-:Y:S01]  /*0000*/  LDC R1, c[0x0][0x37c] ;  /* 0x0000df00ff017b82 */ /* 0x000fe20000000800 */
[----:B------:R-:W-:Y:S05]  /*0010*/  EXIT ;  /* 0x000000000000794d */ /* 0x000fea0003800000 */
.L_x_10:
        /* <DEDUP_REMOVED lines=14> */
.L_x_28:


//--------------------- .text._ZN7cutlass13device_kernelIN5flash19enable_sm80_to_sm89INS1_16FlashAttnFwdSm80INS1_25CollectiveMainloopFwdSm80ILi4ELi1ELb0EN4cute5tupleIJNS5_1CILi128EEENS7_ILi64EEENS7_ILi96EEEEEELi96ENS_10bfloat16_tEfNS_4arch4Sm80ELb0ELb0ELb0ELb1ELb0ELb1ELb1ELb0EEENS1_21CollectiveEpilogueFwdINS6_IJS8_SA_S9_EEENS6_IJNS7_ILi1EEESI_SI_EEESC_SE_Li128ELb1ELb1ELb0ELb0EEENS1_19SingleTileSchedulerILb1ELb0ELb1ELi128EEEEEEEEEvNT_6ParamsE --------------------------
	.section	.text._ZN7cutlass13device_kernelIN5flash19enable_sm80_to_sm89INS1_16FlashAttnFwdSm80INS1_25CollectiveMainloopFwdSm80ILi4ELi1ELb0EN4cute5tupleIJNS5_1CILi128EEENS7_ILi64EEENS7_ILi96EEEEEELi96ENS_10bfloat16_tEfNS_4arch4Sm80ELb0ELb0ELb0ELb1ELb0ELb1ELb1ELb0EEENS1_21CollectiveEpilogueFwdINS6_IJS8_SA_S9_EEENS6_IJNS7_ILi1EEESI_SI_EEESC_SE_Li128ELb1ELb1ELb0ELb0EEENS1_19SingleTileSchedulerILb1ELb0ELb1ELi128EEEEEEEEEvNT_6ParamsE,"ax",@progbits
	.align	128
.text._ZN7cutlass13device_kernelIN5flash19enable_sm80_to_sm89INS1_16FlashAttnFwdSm80INS1_25CollectiveMainloopFwdSm80ILi4ELi1ELb0EN4cute5tupleIJNS5_1CILi128EEENS7_ILi64EEENS7_ILi96EEEEEELi96ENS_10bfloat16_tEfNS_4arch4Sm80ELb0ELb0ELb0ELb1ELb0ELb1ELb1ELb0EEENS1_21CollectiveEpilogueFwdINS6_IJS8_SA_S9_EEENS6_IJNS7_ILi1EEESI_SI_EEESC_SE_Li128ELb1ELb1ELb0ELb0EEENS1_19SingleTileSchedulerILb1ELb0ELb1ELi128EEEEEEEEEvNT_6ParamsE:
        .type           _ZN7cutlass13device_kernelIN5flash19enable_sm80_to_sm89INS1_16FlashAttnFwdSm80INS1_25CollectiveMainloopFwdSm80ILi4ELi1ELb0EN4cute5tupleIJNS5_1CILi128EEENS7_ILi64EEENS7_ILi96EEEEEELi96ENS_10bfloat16_tEfNS_4arch4Sm80ELb0ELb0ELb0ELb1ELb0ELb1ELb1ELb0EEENS1_21CollectiveEpilogueFwdINS6_IJS8_SA_S9_EEENS6_IJNS7_ILi1EEESI_SI_EEESC_SE_Li128ELb1ELb1ELb0ELb0EEENS1_19SingleTileSchedulerILb1ELb0ELb1ELi128EEEEEEEEEvNT_6ParamsE,@function
        .size           _ZN7cutlass13device_kernelIN5flash19enable_sm80_to_sm89INS1_16FlashAttnFwdSm80INS1_25CollectiveMainloopFwdSm80ILi4ELi1ELb0EN4cute5tupleIJNS5_1CILi128EEENS7_ILi64EEENS7_ILi96EEEEEELi96ENS_10bfloat16_tEfNS_4arch4Sm80ELb0ELb0ELb0ELb1ELb0ELb1ELb1ELb0EEENS1_21CollectiveEpilogueFwdINS6_IJS8_SA_S9_EEENS6_IJNS7_ILi1EEESI_SI_EEESC_SE_Li128ELb1ELb1ELb0ELb0EEENS1_19SingleTileSchedulerILb1ELb0ELb1ELi128EEEEEEEEEvNT_6ParamsE,(.L_x_29 - _ZN7cutlass13device_kernelIN5flash19enable_sm80_to_sm89INS1_16FlashAttnFwdSm80INS1_25CollectiveMainloopFwdSm80ILi4ELi1ELb0EN4cute5tupleIJNS5_1CILi128EEENS7_ILi64EEENS7_ILi96EEEEEELi96ENS_10bfloat16_tEfNS_4arch4Sm80ELb0ELb0ELb0ELb1ELb0ELb1ELb1ELb0EEENS1_21CollectiveEpilogueFwdINS6_IJS8_SA_S9_EEENS6_IJNS7_ILi1EEESI_SI_EEESC_SE_Li128ELb1ELb1ELb0ELb0EEENS1_19SingleTileSchedulerILb1ELb0ELb1ELi128EEEEEEEEEvNT_6ParamsE)
        .other          _ZN7cutlass13device_kernelIN5flash19enable_sm80_to_sm89INS1_16FlashAttnFwdSm80INS1_25CollectiveMainloopFwdSm80ILi4ELi1ELb0EN4cute5tupleIJNS5_1CILi128EEENS7_ILi64EEENS7_ILi96EEEEEELi96ENS_10bfloat16_tEfNS_4arch4Sm80ELb0ELb0ELb0ELb1ELb0ELb1ELb1ELb0EEENS1_21CollectiveEpilogueFwdINS6_IJS8_SA_S9_EEENS6_IJNS7_ILi1EEESI_SI_EEESC_SE_Li128ELb1ELb1ELb0ELb0EEENS1_19SingleTileSchedulerILb1ELb0ELb1ELi128EEEEEEEEEvNT_6ParamsE,@"STO_CUDA_ENTRY STV_DEFAULT"
_ZN7cutlass13device_kernelIN5flash19enable_sm80_to_sm89INS1_16FlashAttnFwdSm80INS1_25CollectiveMainloopFwdSm80ILi4ELi1ELb0EN4cute5tupleIJNS5_1CILi128EEENS7_ILi64EEENS7_ILi96EEEEEELi96ENS_10bfloat16_tEfNS_4arch4Sm80ELb0ELb0ELb0ELb1ELb0ELb1ELb1ELb0EEENS1_21CollectiveEpilogueFwdINS6_IJS8_SA_S9_EEENS6_IJNS7_ILi1EEESI_SI_EEESC_SE_Li128ELb1ELb1ELb0ELb0EEENS1_19SingleTileSchedulerILb1ELb0ELb1ELi128EEEEEEEEEvNT_6ParamsE:
[----:B------:R-:W-:Y:S01]  /*0000*/  LDC R1, c[0x0][0x37c] ;  /* 0x0000df00ff017b82 */ /* 0x000fe20000000800 */
[----:B------:R-:W-:Y:S05]  /*0010*/  EXIT ;  /* 0x000000000000794d */ /* 0x000fea0003800000 */
.L_x_11:
        /* <DEDUP_REMOVED lines=14> */
.L_x_29:


//--------------------- .text._ZN7cutlass13device_kernelIN5flash19enable_sm80_to_sm89INS1_16FlashAttnFwdSm80INS1_25CollectiveMainloopFwdSm80ILi4ELi1ELb0EN4cute5tupleIJNS5_1CILi128EEENS7_ILi48EEENS7_ILi96EEEEEELi96ENS_10bfloat16_tEfNS_4arch4Sm80ELb0ELb1ELb0ELb0ELb0ELb0ELb1ELb0EEENS1_21CollectiveEpilogueFwdINS6_IJS8_SA_S9_EEENS6_IJNS7_ILi1EEESI_SI_EEESC_SE_Li128ELb0ELb1ELb0ELb0EEENS1_19SingleTileSchedulerILb0ELb0ELb1ELi128EEEEEEEEEvNT_6ParamsE --------------------------
	.section	.text._ZN7cutlass13device_kernelIN5flash19enable_sm80_to_sm89INS1_16FlashAttnFwdSm80INS1_25CollectiveMainloopFwdSm80ILi4ELi1ELb0EN4cute5tupleIJNS5_1CILi128EEENS7_ILi48EEENS7_ILi96EEEEEELi96ENS_10bfloat16_tEfNS_4arch4Sm80ELb0ELb1ELb0ELb0ELb0ELb0ELb1ELb0EEENS1_21CollectiveEpilogueFwdINS6_IJS8_SA_S9_EEENS6_IJNS7_ILi1EEESI_SI_EEESC_SE_Li128ELb0ELb1ELb0ELb0EEENS1_19SingleTileSchedulerILb0ELb0ELb1ELi128EEEEEEEEEvNT_6ParamsE,"ax",@progbits
	.align	128
.text._ZN7cutlass13device_kernelIN5flash19enable_sm80_to_sm89INS1_16FlashAttnFwdSm80INS1_25CollectiveMainloopFwdSm80ILi4ELi1ELb0EN4cute5tupleIJNS5_1CILi128EEENS7_ILi48EEENS7_ILi96EEEEEELi96ENS_10bfloat16_tEfNS_4arch4Sm80ELb0ELb1ELb0ELb0ELb0ELb0ELb1ELb0EEENS1_21CollectiveEpilogueFwdINS6_IJS8_SA_S9_EEENS6_IJNS7_ILi1EEESI_SI_EEESC_SE_Li128ELb0ELb1ELb0ELb0EEENS1_19SingleTileSchedulerILb0ELb0ELb1ELi128EEEEEEEEEvNT_6ParamsE:
        .type           _ZN7cutlass13device_kernelIN5flash19enable_sm80_to_sm89INS1_16FlashAttnFwdSm80INS1_25CollectiveMainloopFwdSm80ILi4ELi1ELb0EN4cute5tupleIJNS5_1CILi128EEENS7_ILi48EEENS7_ILi96EEEEEELi96ENS_10bfloat16_tEfNS_4arch4Sm80ELb0ELb1ELb0ELb0ELb0ELb0ELb1ELb0EEENS1_21CollectiveEpilogueFwdINS6_IJS8_SA_S9_EEENS6_IJNS7_ILi1EEESI_SI_EEESC_SE_Li128ELb0ELb1ELb0ELb0EEENS1_19SingleTileSchedulerILb0ELb0ELb1ELi128EEEEEEEEEvNT_6ParamsE,@function
        .size           _ZN7cutlass13device_kernelIN5flash19enable_sm80_to_sm89INS1_16FlashAttnFwdSm80INS1_25CollectiveMainloopFwdSm80ILi4ELi1ELb0EN4cute5tupleIJNS5_1CILi128EEENS7_ILi48EEENS7_ILi96EEEEEELi96ENS_10bfloat16_tEfNS_4arch4Sm80ELb0ELb1ELb0ELb0ELb0ELb0ELb1ELb0EEENS1_21CollectiveEpilogueFwdINS6_IJS8_SA_S9_EEENS6_IJNS7_ILi1EEESI_SI_EEESC_SE_Li128ELb0ELb1ELb0ELb0EEENS1_19SingleTileSchedulerILb0ELb0ELb1ELi128EEEEEEEEEvNT_6ParamsE,(.L_x_30 - _ZN7cutlass13device_kernelIN5flash19enable_sm80_to_sm89INS1_16FlashAttnFwdSm80INS1_25CollectiveMainloopFwdSm80ILi4ELi1ELb0EN4cute5tupleIJNS5_1CILi128EEENS7_ILi48EEENS7_ILi96EEEEEELi96ENS_10bfloat16_tEfNS_4arch4Sm80ELb0ELb1ELb0ELb0ELb0ELb0ELb1ELb0EEENS1_21CollectiveEpilogueFwdINS6_IJS8_SA_S9_EEENS6_IJNS7_ILi1EEESI_SI_EEESC_SE_Li128ELb0ELb1ELb0ELb0EEENS1_19SingleTileSchedulerILb0ELb0ELb1ELi128EEEEEEEEEvNT_6ParamsE)
        .other          _ZN7cutlass13device_kernelIN5flash19enable_sm80_to_sm89INS1_16FlashAttnFwdSm80INS1_25CollectiveMainloopFwdSm80ILi4ELi1ELb0EN4cute5tupleIJNS5_1CILi128EEENS7_ILi48EEENS7_ILi96EEEEEELi96ENS_10bfloat16_tEfNS_4arch4Sm80ELb0ELb1ELb0ELb0ELb0ELb0ELb1ELb0EEENS1_21CollectiveEpilogueFwdINS6_IJS8_SA_S9_EEENS6_IJNS7_ILi1EEESI_SI_EEESC_SE_Li128ELb0ELb1ELb0ELb0EEENS1_19SingleTileSchedulerILb0ELb0ELb1ELi128EEEEEEEEEvNT_6ParamsE,@"STO_CUDA_ENTRY STV_DEFAULT"
_ZN7cutlass13device_kernelIN5flash19enable_sm80_to_sm89INS1_16FlashAttnFwdSm80INS1_25CollectiveMainloopFwdSm80ILi4ELi1ELb0EN4cute5tupleIJNS5_1CILi128EEENS7_ILi48EEENS7_ILi96EEEEEELi96ENS_10bfloat16_tEfNS_4arch4Sm80ELb0ELb1ELb0ELb0ELb0ELb0ELb1ELb0EEENS1_21CollectiveEpilogueFwdINS6_IJS8_SA_S9_EEENS6_IJNS7_ILi1EEESI_SI_EEESC_SE_Li128ELb0ELb1ELb0ELb0EEENS1_19SingleTileSchedulerILb0ELb0ELb1ELi128EEEEEEEEEvNT_6ParamsE:
[----:B------:R-:W-:Y:S01]  /*0000*/  LDC R1, c[0x0][0x37c] ;  /* 0x0000df00ff017b82 */ /* 0x000fe20000000800 */
[----:B------:R-:W-:Y:S05]  /*0010*/  EXIT ;  /* 0x000000000000794d */ /* 0x000fea0003800000 */
.L_x_12:
        /* <DEDUP_REMOVED lines=14> */
.L_x_30:


//--------------------- .text._ZN7cutlass13device_kernelIN5flash19enable_sm80_to_sm89INS1_16FlashAttnFwdSm80INS1_25CollectiveMainloopFwdSm80ILi4ELi1ELb0EN4cute5tupleIJNS5_1CILi128EEENS7_ILi48EEENS7_ILi96EEEEEELi96ENS_10bfloat16_tEfNS_4arch4Sm80ELb0ELb1ELb0ELb1ELb0ELb0ELb1ELb0EEENS1_21CollectiveEpilogueFwdINS6_IJS8_SA_S9_EEENS6_IJNS7_ILi1EEESI_SI_EEESC_SE_Li128ELb1ELb1ELb0ELb0EEENS1_19SingleTileSchedulerILb1ELb0ELb1ELi128EEEEEEEEEvNT_6ParamsE --------------------------
	.section	.text._ZN7cutlass13device_kernelIN5flash19enable_sm80_to_sm89INS1_16FlashAttnFwdSm80INS1_25CollectiveMainloopFwdSm80ILi4ELi1ELb0EN4cute5tupleIJNS5_1CILi128EEENS7_ILi48EEENS7_ILi96EEEEEELi96ENS_10bfloat16_tEfNS_4arch4Sm80ELb0ELb1ELb0ELb1ELb0ELb0ELb1ELb0EEENS1_21CollectiveEpilogueFwdINS6_IJS8_SA_S9_EEENS6_IJNS7_ILi1EEESI_SI_EEESC_SE_Li128ELb1ELb1ELb0ELb0EEENS1_19SingleTileSchedulerILb1ELb0ELb1ELi128EEEEEEEEEvNT_6ParamsE,"ax",@progbits
	.align	128
.text._ZN7cutlass13device_kernelIN5flash19enable_sm80_to_sm89INS1_16FlashAttnFwdSm80INS1_25CollectiveMainloopFwdSm80ILi4ELi1ELb0EN4cute5tupleIJNS5_1CILi128EEENS7_ILi48EEENS7_ILi96EEEEEELi96ENS_10bfloat16_tEfNS_4arch4Sm80ELb0ELb1ELb0ELb1ELb0ELb0ELb1ELb0EEENS1_21CollectiveEpilogueFwdINS6_IJS8_SA_S9_EEENS6_IJNS7_ILi1EEESI_SI_EEESC_SE_Li128ELb1ELb1ELb0ELb0EEENS1_19SingleTileSchedulerILb1ELb0ELb1ELi128EEEEEEEEEvNT_6ParamsE:
        .type           _ZN7cutlass13device_kernelIN5flash19enable_sm80_to_sm89INS1_16FlashAttnFwdSm80INS1_25CollectiveMainloopFwdSm80ILi4ELi1ELb0EN4cute5tupleIJNS5_1CILi128EEENS7_ILi48EEENS7_ILi96EEEEEELi96ENS_10bfloat16_tEfNS_4arch4Sm80ELb0ELb1ELb0ELb1ELb0ELb0ELb1ELb0EEENS1_21CollectiveEpilogueFwdINS6_IJS8_SA_S9_EEENS6_IJNS7_ILi1EEESI_SI_EEESC_SE_Li128ELb1ELb1ELb0ELb0EEENS1_19SingleTileSchedulerILb1ELb0ELb1ELi128EEEEEEEEEvNT_6ParamsE,@function
        .size           _ZN7cutlass13device_kernelIN5flash19enable_sm80_to_sm89INS1_16FlashAttnFwdSm80INS1_25CollectiveMainloopFwdSm80ILi4ELi1ELb0EN4cute5tupleIJNS5_1CILi128EEENS7_ILi48EEENS7_ILi96EEEEEELi96ENS_10bfloat16_tEfNS_4arch4Sm80ELb0ELb1ELb0ELb1ELb0ELb0ELb1ELb0EEENS1_21CollectiveEpilogueFwdINS6_IJS8_SA_S9_EEENS6_IJNS7_ILi1EEESI_SI_EEESC_SE_Li128ELb1ELb1ELb0ELb0EEENS1_19SingleTileSchedulerILb1ELb0ELb1ELi128EEEEEEEEEvNT_6ParamsE,(.L_x_31 - _ZN7cutlass13device_kernelIN5flash19enable_sm80_to_sm89INS1_16FlashAttnFwdSm80INS1_25CollectiveMainloopFwdSm80ILi4ELi1ELb0EN4cute5tupleIJNS5_1CILi128EEENS7_ILi48EEENS7_ILi96EEEEEELi96ENS_10bfloat16_tEfNS_4arch4Sm80ELb0ELb1ELb0ELb1ELb0ELb0ELb1ELb0EEENS1_21CollectiveEpilogueFwdINS6_IJS8_SA_S9_EEENS6_IJNS7_ILi1EEESI_SI_EEESC_SE_Li128ELb1ELb1ELb0ELb0EEENS1_19SingleTileSchedulerILb1ELb0ELb1ELi128EEEEEEEEEvNT_6ParamsE)
        .other          _ZN7cutlass13device_kernelIN5flash19enable_sm80_to_sm89INS1_16FlashAttnFwdSm80INS1_25CollectiveMainloopFwdSm80ILi4ELi1ELb0EN4cute5tupleIJNS5_1CILi128EEENS7_ILi48EEENS7_ILi96EEEEEELi96ENS_10bfloat16_tEfNS_4arch4Sm80ELb0ELb1ELb0ELb1ELb0ELb0ELb1ELb0EEENS1_21CollectiveEpilogueFwdINS6_IJS8_SA_S9_EEENS6_IJNS7_ILi1EEESI_SI_EEESC_SE_Li128ELb1ELb1ELb0ELb0EEENS1_19SingleTileSchedulerILb1ELb0ELb1ELi128EEEEEEEEEvNT_6ParamsE,@"STO_CUDA_ENTRY STV_DEFAULT"
_ZN7cutlass13device_kernelIN5flash19enable_sm80_to_sm89INS1_16FlashAttnFwdSm80INS1_25CollectiveMainloopFwdSm80ILi4ELi1ELb0EN4cute5tupleIJNS5_1CILi128EEENS7_ILi48EEENS7_ILi96EEEEEELi96ENS_10bfloat16_tEfNS_4arch4Sm80ELb0ELb1ELb0ELb1ELb0ELb0ELb1ELb0EEENS1_21CollectiveEpilogueFwdINS6_IJS8_SA_S9_EEENS6_IJNS7_ILi1EEESI_SI_EEESC_SE_Li128ELb1ELb1ELb0ELb0EEENS1_19SingleTileSchedulerILb1ELb0ELb1ELi128EEEEEEEEEvNT_6ParamsE:
[----:B------:R-:W-:Y:S01]  /*0000*/  LDC R1, c[0x0][0x37c] ;  /* 0x0000df00ff017b82 */ /* 0x000fe20000000800 */
[----:B------:R-:W-:Y:S05]  /*0010*/  EXIT ;  /* 0x000000000000794d */ /* 0x000fea0003800000 */
.L_x_13:
        /* <DEDUP_REMOVED lines=14> */
.L_x_31:


//--------------------- .text._ZN7cutlass13device_kernelIN5flash19enable_sm80_to_sm89INS1_16FlashAttnFwdSm80INS1_25CollectiveMainloopFwdSm80ILi4ELi1ELb0EN4cute5tupleIJNS5_1CILi128EEENS7_ILi48EEENS7_ILi96EEEEEELi96ENS_10bfloat16_tEfNS_4arch4Sm80ELb0ELb1ELb0ELb1ELb0ELb1ELb1ELb0EEENS1_21CollectiveEpilogueFwdINS6_IJS8_SA_S9_EEENS6_IJNS7_ILi1EEESI_SI_EEESC_SE_Li128ELb1ELb1ELb0ELb0EEENS1_19SingleTileSchedulerILb1ELb0ELb1ELi128EEEEEEEEEvNT_6ParamsE --------------------------
	.section	.text._ZN7cutlass13device_kernelIN5flash19enable_sm80_to_sm89INS1_16FlashAttnFwdSm80INS1_25CollectiveMainloopFwdSm80ILi4ELi1ELb0EN4cute5tupleIJNS5_1CILi128EEENS7_ILi48EEENS7_ILi96EEEEEELi96ENS_10bfloat16_tEfNS_4arch4Sm80ELb0ELb1ELb0ELb1ELb0ELb1ELb1ELb0EEENS1_21CollectiveEpilogueFwdINS6_IJS8_SA_S9_EEENS6_IJNS7_ILi1EEESI_SI_EEESC_SE_Li128ELb1ELb1ELb0ELb0EEENS1_19SingleTileSchedulerILb1ELb0ELb1ELi128EEEEEEEEEvNT_6ParamsE,"ax",@progbits
	.align	128
.text._ZN7cutlass13device_kernelIN5flash19enable_sm80_to_sm89INS1_16FlashAttnFwdSm80INS1_25CollectiveMainloopFwdSm80ILi4ELi1ELb0EN4cute5tupleIJNS5_1CILi128EEENS7_ILi48EEENS7_ILi96EEEEEELi96ENS_10bfloat16_tEfNS_4arch4Sm80ELb0ELb1ELb0ELb1ELb0ELb1ELb1ELb0EEENS1_21CollectiveEpilogueFwdINS6_IJS8_SA_S9_EEENS6_IJNS7_ILi1EEESI_SI_EEESC_SE_Li128ELb1ELb1ELb0ELb0EEENS1_19SingleTileSchedulerILb1ELb0ELb1ELi128EEEEEEEEEvNT_6ParamsE:
        .type           _ZN7cutlass13device_kernelIN5flash19enable_sm80_to_sm89INS1_16FlashAttnFwdSm80INS1_25CollectiveMainloopFwdSm80ILi4ELi1ELb0EN4cute5tupleIJNS5_1CILi128EEENS7_ILi48EEENS7_ILi96EEEEEELi96ENS_10bfloat16_tEfNS_4arch4Sm80ELb0ELb1ELb0ELb1ELb0ELb1ELb1ELb0EEENS1_21CollectiveEpilogueFwdINS6_IJS8_SA_S9_EEENS6_IJNS7_ILi1EEESI_SI_EEESC_SE_Li128ELb1ELb1ELb0ELb0EEENS1_19SingleTileSchedulerILb1ELb0ELb1ELi128EEEEEEEEEvNT_6ParamsE,@function
        .size           _ZN7cutlass13device_kernelIN5flash19enable_sm80_to_sm89INS1_16FlashAttnFwdSm80INS1_25CollectiveMainloopFwdSm80ILi4ELi1ELb0EN4cute5tupleIJNS5_1CILi128EEENS7_ILi48EEENS7_ILi96EEEEEELi96ENS_10bfloat16_tEfNS_4arch4Sm80ELb0ELb1ELb0ELb1ELb0ELb1ELb1ELb0EEENS1_21CollectiveEpilogueFwdINS6_IJS8_SA_S9_EEENS6_IJNS7_ILi1EEESI_SI_EEESC_SE_Li128ELb1ELb1ELb0ELb0EEENS1_19SingleTileSchedulerILb1ELb0ELb1ELi128EEEEEEEEEvNT_6ParamsE,(.L_x_32 - _ZN7cutlass13device_kernelIN5flash19enable_sm80_to_sm89INS1_16FlashAttnFwdSm80INS1_25CollectiveMainloopFwdSm80ILi4ELi1ELb0EN4cute5tupleIJNS5_1CILi128EEENS7_ILi48EEENS7_ILi96EEEEEELi96ENS_10bfloat16_tEfNS_4arch4Sm80ELb0ELb1ELb0ELb1ELb0ELb1ELb1ELb0EEENS1_21CollectiveEpilogueFwdINS6_IJS8_SA_S9_EEENS6_IJNS7_ILi1EEESI_SI_EEESC_SE_Li128ELb1ELb1ELb0ELb0EEENS1_19SingleTileSchedulerILb1ELb0ELb1ELi128EEEEEEEEEvNT_6ParamsE)
        .other          _ZN7cutlass13device_kernelIN5flash19enable_sm80_to_sm89INS1_16FlashAttnFwdSm80INS1_25CollectiveMainloopFwdSm80ILi4ELi1ELb0EN4cute5tupleIJNS5_1CILi128EEENS7_ILi48EEENS7_ILi96EEEEEELi96ENS_10bfloat16_tEfNS_4arch4Sm80ELb0ELb1ELb0ELb1ELb0ELb1ELb1ELb0EEENS1_21CollectiveEpilogueFwdINS6_IJS8_SA_S9_EEENS6_IJNS7_ILi1EEESI_SI_EEESC_SE_Li128ELb1ELb1ELb0ELb0EEENS1_19SingleTileSchedulerILb1ELb0ELb1ELi128EEEEEEEEEvNT_6ParamsE,@"STO_CUDA_ENTRY STV_DEFAULT"
_ZN7cutlass13device_kernelIN5flash19enable_sm80_to_sm89INS1_16FlashAttnFwdSm80INS1_25CollectiveMainloopFwdSm80ILi4ELi1ELb0EN4cute5tupleIJNS5_1CILi128EEENS7_ILi48EEENS7_ILi96EEEEEELi96ENS_10bfloat16_tEfNS_4arch4Sm80ELb0ELb1ELb0ELb1ELb0ELb1ELb1ELb0EEENS1_21CollectiveEpilogueFwdINS6_IJS8_SA_S9_EEENS6_IJNS7_ILi1EEESI_SI_EEESC_SE_Li128ELb1ELb1ELb0ELb0EEENS1_19SingleTileSchedulerILb1ELb0ELb1ELi128EEEEEEEEEvNT_6ParamsE:
[----:B------:R-:W-:Y:S01]  /*0000*/  LDC R1, c[0x0][0x37c] ;  /* 0x0000df00ff017b82 */ /* 0x000fe20000000800 */
[----:B------:R-:W-:Y:S05]  /*0010*/  EXIT ;  /* 0x000000000000794d */ /* 0x000fea0003800000 */
.L_x_14:
        /* <DEDUP_REMOVED lines=14> */
.L_x_32:


//--------------------- .text._ZN7cutlass13device_kernelIN5flash19enable_sm80_to_sm89INS1_16FlashAttnFwdSm80INS1_25CollectiveMainloopFwdSm80ILi4ELi1ELb0EN4cute5tupleIJNS5_1CILi128EEENS7_ILi64EEENS7_ILi96EEEEEELi96ENS_10bfloat16_tEfNS_4arch4Sm80ELb1ELb0ELb0ELb0ELb0ELb0ELb1ELb0EEENS1_21CollectiveEpilogueFwdINS6_IJS8_SA_S9_EEENS6_IJNS7_ILi1EEESI_SI_EEESC_SE_Li128ELb0ELb1ELb0ELb0EEENS1_30DynamicPersistentTileSchedulerILi128ELi128ELb0ELb1ELb0EEEEEEEEEvNT_6ParamsE --------------------------
	.section	.text._ZN7cutlass13device_kernelIN5flash19enable_sm80_to_sm89INS1_16FlashAttnFwdSm80INS1_25CollectiveMainloopFwdSm80ILi4ELi1ELb0EN4cute5tupleIJNS5_1CILi128EEENS7_ILi64EEENS7_ILi96EEEEEELi96ENS_10bfloat16_tEfNS_4arch4Sm80ELb1ELb0ELb0ELb0ELb0ELb0ELb1ELb0EEENS1_21CollectiveEpilogueFwdINS6_IJS8_SA_S9_EEENS6_IJNS7_ILi1EEESI_SI_EEESC_SE_Li128ELb0ELb1ELb0ELb0EEENS1_30DynamicPersistentTileSchedulerILi128ELi128ELb0ELb1ELb0EEEEEEEEEvNT_6ParamsE,"ax",@progbits
	.align	128
.text._ZN7cutlass13device_kernelIN5flash19enable_sm80_to_sm89INS1_16FlashAttnFwdSm80INS1_25CollectiveMainloopFwdSm80ILi4ELi1ELb0EN4cute5tupleIJNS5_1CILi128EEENS7_ILi64EEENS7_ILi96EEEEEELi96ENS_10bfloat16_tEfNS_4arch4Sm80ELb1ELb0ELb0ELb0ELb0ELb0ELb1ELb0EEENS1_21CollectiveEpilogueFwdINS6_IJS8_SA_S9_EEENS6_IJNS7_ILi1EEESI_SI_EEESC_SE_Li128ELb0ELb1ELb0ELb0EEENS1_30DynamicPersistentTileSchedulerILi128ELi128ELb0ELb1ELb0EEEEEEEEEvNT_6ParamsE:
        .type           _ZN7cutlass13device_kernelIN5flash19enable_sm80_to_sm89INS1_16FlashAttnFwdSm80INS1_25CollectiveMainloopFwdSm80ILi4ELi1ELb0EN4cute5tupleIJNS5_1CILi128EEENS7_ILi64EEENS7_ILi96EEEEEELi96ENS_10bfloat16_tEfNS_4arch4Sm80ELb1ELb0ELb0ELb0ELb0ELb0ELb1ELb0EEENS1_21CollectiveEpilogueFwdINS6_IJS8_SA_S9_EEENS6_IJNS7_ILi1EEESI_SI_EEESC_SE_Li128ELb0ELb1ELb0ELb0EEENS1_30DynamicPersistentTileSchedulerILi128ELi128ELb0ELb1ELb0EEEEEEEEEvNT_6ParamsE,@function
        .size           _ZN7cutlass13device_kernelIN5flash19enable_sm80_to_sm89INS1_16FlashAttnFwdSm80INS1_25CollectiveMainloopFwdSm80ILi4ELi1ELb0EN4cute5tupleIJNS5_1CILi128EEENS7_ILi64EEENS7_ILi96EEEEEELi96ENS_10bfloat16_tEfNS_4arch4Sm80ELb1ELb0ELb0ELb0ELb0ELb0ELb1ELb0EEENS1_21CollectiveEpilogueFwdINS6_IJS8_SA_S9_EEENS6_IJNS7_ILi1EEESI_SI_EEESC_SE_Li128ELb0ELb1ELb0ELb0EEENS1_30DynamicPersistentTileSchedulerILi128ELi128ELb0ELb1ELb0EEEEEEEEEvNT_6ParamsE,(.L_x_33 - _ZN7cutlass13device_kernelIN5flash19enable_sm80_to_sm89INS1_16FlashAttnFwdSm80INS1_25CollectiveMainloopFwdSm80ILi4ELi1ELb0EN4cute5tupleIJNS5_1CILi128EEENS7_ILi64EEENS7_ILi96EEEEEELi96ENS_10bfloat16_tEfNS_4arch4Sm80ELb1ELb0ELb0ELb0ELb0ELb0ELb1ELb0EEENS1_21CollectiveEpilogueFwdINS6_IJS8_SA_S9_EEENS6_IJNS7_ILi1EEESI_SI_EEESC_SE_Li128ELb0ELb1ELb0ELb0EEENS1_30DynamicPersistentTileSchedulerILi128ELi128ELb0ELb1ELb0EEEEEEEEEvNT_6ParamsE)
        .other          _ZN7cutlass13device_kernelIN5flash19enable_sm80_to_sm89INS1_16FlashAttnFwdSm80INS1_25CollectiveMainloopFwdSm80ILi4ELi1ELb0EN4cute5tupleIJNS5_1CILi128EEENS7_ILi64EEENS7_ILi96EEEEEELi96ENS_10bfloat16_tEfNS_4arch4Sm80ELb1ELb0ELb0ELb0ELb0ELb0ELb1ELb0EEENS1_21CollectiveEpilogueFwdINS6_IJS8_SA_S9_EEENS6_IJNS7_ILi1EEESI_SI_EEESC_SE_Li128ELb0ELb1ELb0ELb0EEENS1_30DynamicPersistentTileSchedulerILi128ELi128ELb0ELb1ELb0EEEEEEEEEvNT_6ParamsE,@"STO_CUDA_ENTRY STV_DEFAULT"
_ZN7cutlass13device_kernelIN5flash19enable_sm80_to_sm89INS1_16FlashAttnFwdSm80INS1_25CollectiveMainloopFwdSm80ILi4ELi1ELb0EN4cute5tupleIJNS5_1CILi128EEENS7_ILi64EEENS7_ILi96EEEEEELi96ENS_10bfloat16_tEfNS_4arch4Sm80ELb1ELb0ELb0ELb0ELb0ELb0ELb1ELb0EEENS1_21CollectiveEpilogueFwdINS6_IJS8_SA_S9_EEENS6_IJNS7_ILi1EEESI_SI_EEESC_SE_Li128ELb0ELb1ELb0ELb0EEENS1_30DynamicPersistentTileSchedulerILi128ELi128ELb0ELb1ELb0EEEEEEEEEvNT_6ParamsE:
[----:B------:R-:W-:Y:S01]  /*0000*/  LDC R1, c[0x0][0x37c] ;  /* 0x0000df00ff017b82 */ /* 0x000fe20000000800 */
[----:B------:R-:W-:Y:S05]  /*0010*/  EXIT ;  /* 0x000000000000794d */ /* 0x000fea0003800000 */
.L_x_15:
        /* <DEDUP_REMOVED lines=14> */
.L_x_33:


//--------------------- .text._ZN7cutlass13device_kernelIN5flash19enable_sm80_to_sm89INS1_16FlashAttnFwdSm80INS1_25CollectiveMainloopFwdSm80ILi4ELi1ELb0EN4cute5tupleIJNS5_1CILi128EEENS7_ILi64EEENS7_ILi96EEEEEELi96ENS_10bfloat16_tEfNS_4arch4Sm80ELb1ELb0ELb0ELb1ELb0ELb0ELb1ELb0EEENS1_21CollectiveEpilogueFwdINS6_IJS8_SA_S9_EEENS6_IJNS7_ILi1EEESI_SI_EEESC_SE_Li128ELb1ELb1ELb0ELb0EEENS1_19SingleTileSchedulerILb1ELb0ELb1ELi128EEEEEEEEEvNT_6ParamsE --------------------------
	.section	.text._ZN7cutlass13device_kernelIN5flash19enable_sm80_to_sm89INS1_16FlashAttnFwdSm80INS1_25CollectiveMainloopFwdSm80ILi4ELi1ELb0EN4cute5tupleIJNS5_1CILi128EEENS7_ILi64EEENS7_ILi96EEEEEELi96ENS_10bfloat16_tEfNS_4arch4Sm80ELb1ELb0ELb0ELb1ELb0ELb0ELb1ELb0EEENS1_21CollectiveEpilogueFwdINS6_IJS8_SA_S9_EEENS6_IJNS7_ILi1EEESI_SI_EEESC_SE_Li128ELb1ELb1ELb0ELb0EEENS1_19SingleTileSchedulerILb1ELb0ELb1ELi128EEEEEEEEEvNT_6ParamsE,"ax",@progbits
	.align	128
.text._ZN7cutlass13device_kernelIN5flash19enable_sm80_to_sm89INS1_16FlashAttnFwdSm80INS1_25CollectiveMainloopFwdSm80ILi4ELi1ELb0EN4cute5tupleIJNS5_1CILi128EEENS7_ILi64EEENS7_ILi96EEEEEELi96ENS_10bfloat16_tEfNS_4arch4Sm80ELb1ELb0ELb0ELb1ELb0ELb0ELb1ELb0EEENS1_21CollectiveEpilogueFwdINS6_IJS8_SA_S9_EEENS6_IJNS7_ILi1EEESI_SI_EEESC_SE_Li128ELb1ELb1ELb0ELb0EEENS1_19SingleTileSchedulerILb1ELb0ELb1ELi128EEEEEEEEEvNT_6ParamsE:
        .type           _ZN7cutlass13device_kernelIN5flash19enable_sm80_to_sm89INS1_16FlashAttnFwdSm80INS1_25CollectiveMainloopFwdSm80ILi4ELi1ELb0EN4cute5tupleIJNS5_1CILi128EEENS7_ILi64EEENS7_ILi96EEEEEELi96ENS_10bfloat16_tEfNS_4arch4Sm80ELb1ELb0ELb0ELb1ELb0ELb0ELb1ELb0EEENS1_21CollectiveEpilogueFwdINS6_IJS8_SA_S9_EEENS6_IJNS7_ILi1EEESI_SI_EEESC_SE_Li128ELb1ELb1ELb0ELb0EEENS1_19SingleTileSchedulerILb1ELb0ELb1ELi128EEEEEEEEEvNT_6ParamsE,@function
        .size           _ZN7cutlass13device_kernelIN5flash19enable_sm80_to_sm89INS1_16FlashAttnFwdSm80INS1_25CollectiveMainloopFwdSm80ILi4ELi1ELb0EN4cute5tupleIJNS5_1CILi128EEENS7_ILi64EEENS7_ILi96EEEEEELi96ENS_10bfloat16_tEfNS_4arch4Sm80ELb1ELb0ELb0ELb1ELb0ELb0ELb1ELb0EEENS1_21CollectiveEpilogueFwdINS6_IJS8_SA_S9_EEENS6_IJNS7_ILi1EEESI_SI_EEESC_SE_Li128ELb1ELb1ELb0ELb0EEENS1_19SingleTileSchedulerILb1ELb0ELb1ELi128EEEEEEEEEvNT_6ParamsE,(.L_x_34 - _ZN7cutlass13device_kernelIN5flash19enable_sm80_to_sm89INS1_16FlashAttnFwdSm80INS1_25CollectiveMainloopFwdSm80ILi4ELi1ELb0EN4cute5tupleIJNS5_1CILi128EEENS7_ILi64EEENS7_ILi96EEEEEELi96ENS_10bfloat16_tEfNS_4arch4Sm80ELb1ELb0ELb0ELb1ELb0ELb0ELb1ELb0EEENS1_21CollectiveEpilogueFwdINS6_IJS8_SA_S9_EEENS6_IJNS7_ILi1EEESI_SI_EEESC_SE_Li128ELb1ELb1ELb0ELb0EEENS1_19SingleTileSchedulerILb1ELb0ELb1ELi128EEEEEEEEEvNT_6ParamsE)
        .other          _ZN7cutlass13device_kernelIN5flash19enable_sm80_to_sm89INS1_16FlashAttnFwdSm80INS1_25CollectiveMainloopFwdSm80ILi4ELi1ELb0EN4cute5tupleIJNS5_1CILi128EEENS7_ILi64EEENS7_ILi96EEEEEELi96ENS_10bfloat16_tEfNS_4arch4Sm80ELb1ELb0ELb0ELb1ELb0ELb0ELb1ELb0EEENS1_21CollectiveEpilogueFwdINS6_IJS8_SA_S9_EEENS6_IJNS7_ILi1EEESI_SI_EEESC_SE_Li128ELb1ELb1ELb0ELb0EEENS1_19SingleTileSchedulerILb1ELb0ELb1ELi128EEEEEEEEEvNT_6ParamsE,@"STO_CUDA_ENTRY STV_DEFAULT"
_ZN7cutlass13device_kernelIN5flash19enable_sm80_to_sm89INS1_16FlashAttnFwdSm80INS1_25CollectiveMainloopFwdSm80ILi4ELi1ELb0EN4cute5tupleIJNS5_1CILi128EEENS7_ILi64EEENS7_ILi96EEEEEELi96ENS_10bfloat16_tEfNS_4arch4Sm80ELb1ELb0ELb0ELb1ELb0ELb0ELb1ELb0EEENS1_21CollectiveEpilogueFwdINS6_IJS8_SA_S9_EEENS6_IJNS7_ILi1EEESI_SI_EEESC_SE_Li128ELb1ELb1ELb0ELb0EEENS1_19SingleTileSchedulerILb1ELb0ELb1ELi128EEEEEEEEEvNT_6ParamsE:
[----:B------:R-:W-:Y:S01]  /*0000*/  LDC R1, c[0x0][0x37c] ;  /* 0x0000df00ff017b82 */ /* 0x000fe20000000800 */
[----:B------:R-:W-:Y:S05]  /*0010*/  EXIT ;  /* 0x000000000000794d */ /* 0x000fea0003800000 */
.L_x_16:
        /* <DEDUP_REMOVED lines=14> */
.L_x_34:


//--------------------- .text._ZN7cutlass13device_kernelIN5flash19enable_sm80_to_sm89INS1_16FlashAttnFwdSm80INS1_25CollectiveMainloopFwdSm80ILi4ELi1ELb0EN4cute5tupleIJNS5_1CILi128EEENS7_ILi64EEENS7_ILi96EEEEEELi96ENS_10bfloat16_tEfNS_4arch4Sm80ELb1ELb0ELb0ELb1ELb0ELb1ELb1ELb0EEENS1_21CollectiveEpilogueFwdINS6_IJS8_SA_S9_EEENS6_IJNS7_ILi1EEESI_SI_EEESC_SE_Li128ELb1ELb1ELb0ELb0EEENS1_19SingleTileSchedulerILb1ELb0ELb1ELi128EEEEEEEEEvNT_6ParamsE --------------------------
	.section	.text._ZN7cutlass13device_kernelIN5flash19enable_sm80_to_sm89INS1_16FlashAttnFwdSm80INS1_25CollectiveMainloopFwdSm80ILi4ELi1ELb0EN4cute5tupleIJNS5_1CILi128EEENS7_ILi64EEENS7_ILi96EEEEEELi96ENS_10bfloat16_tEfNS_4arch4Sm80ELb1ELb0ELb0ELb1ELb0ELb1ELb1ELb0EEENS1_21CollectiveEpilogueFwdINS6_IJS8_SA_S9_EEENS6_IJNS7_ILi1EEESI_SI_EEESC_SE_Li128ELb1ELb1ELb0ELb0EEENS1_19SingleTileSchedulerILb1ELb0ELb1ELi128EEEEEEEEEvNT_6ParamsE,"ax",@progbits
	.align	128
.text._ZN7cutlass13device_kernelIN5flash19enable_sm80_to_sm89INS1_16FlashAttnFwdSm80INS1_25CollectiveMainloopFwdSm80ILi4ELi1ELb0EN4cute5tupleIJNS5_1CILi128EEENS7_ILi64EEENS7_ILi96EEEEEELi96ENS_10bfloat16_tEfNS_4arch4Sm80ELb1ELb0ELb0ELb1ELb0ELb1ELb1ELb0EEENS1_21CollectiveEpilogueFwdINS6_IJS8_SA_S9_EEENS6_IJNS7_ILi1EEESI_SI_EEESC_SE_Li128ELb1ELb1ELb0ELb0EEENS1_19SingleTileSchedulerILb1ELb0ELb1ELi128EEEEEEEEEvNT_6ParamsE:
        .type           _ZN7cutlass13device_kernelIN5flash19enable_sm80_to_sm89INS1_16FlashAttnFwdSm80INS1_25CollectiveMainloopFwdSm80ILi4ELi1ELb0EN4cute5tupleIJNS5_1CILi128EEENS7_ILi64EEENS7_ILi96EEEEEELi96ENS_10bfloat16_tEfNS_4arch4Sm80ELb1ELb0ELb0ELb1ELb0ELb1ELb1ELb0EEENS1_21CollectiveEpilogueFwdINS6_IJS8_SA_S9_EEENS6_IJNS7_ILi1EEESI_SI_EEESC_SE_Li128ELb1ELb1ELb0ELb0EEENS1_19SingleTileSchedulerILb1ELb0ELb1ELi128EEEEEEEEEvNT_6ParamsE,@function
        .size           _ZN7cutlass13device_kernelIN5flash19enable_sm80_to_sm89INS1_16FlashAttnFwdSm80INS1_25CollectiveMainloopFwdSm80ILi4ELi1ELb0EN4cute5tupleIJNS5_1CILi128EEENS7_ILi64EEENS7_ILi96EEEEEELi96ENS_10bfloat16_tEfNS_4arch4Sm80ELb1ELb0ELb0ELb1ELb0ELb1ELb1ELb0EEENS1_21CollectiveEpilogueFwdINS6_IJS8_SA_S9_EEENS6_IJNS7_ILi1EEESI_SI_EEESC_SE_Li128ELb1ELb1ELb0ELb0EEENS1_19SingleTileSchedulerILb1ELb0ELb1ELi128EEEEEEEEEvNT_6ParamsE,(.L_x_35 - _ZN7cutlass13device_kernelIN5flash19enable_sm80_to_sm89INS1_16FlashAttnFwdSm80INS1_25CollectiveMainloopFwdSm80ILi4ELi1ELb0EN4cute5tupleIJNS5_1CILi128EEENS7_ILi64EEENS7_ILi96EEEEEELi96ENS_10bfloat16_tEfNS_4arch4Sm80ELb1ELb0ELb0ELb1ELb0ELb1ELb1ELb0EEENS1_21CollectiveEpilogueFwdINS6_IJS8_SA_S9_EEENS6_IJNS7_ILi1EEESI_SI_EEESC_SE_Li128ELb1ELb1ELb0ELb0EEENS1_19SingleTileSchedulerILb1ELb0ELb1ELi128EEEEEEEEEvNT_6ParamsE)
        .other          _ZN7cutlass13device_kernelIN5flash19enable_sm80_to_sm89INS1_16FlashAttnFwdSm80INS1_25CollectiveMainloopFwdSm80ILi4ELi1ELb0EN4cute5tupleIJNS5_1CILi128EEENS7_ILi64EEENS7_ILi96EEEEEELi96ENS_10bfloat16_tEfNS_4arch4Sm80ELb1ELb0ELb0ELb1ELb0ELb1ELb1ELb0EEENS1_21CollectiveEpilogueFwdINS6_IJS8_SA_S9_EEENS6_IJNS7_ILi1EEESI_SI_EEESC_SE_Li128ELb1ELb1ELb0ELb0EEENS1_19SingleTileSchedulerILb1ELb0ELb1ELi128EEEEEEEEEvNT_6ParamsE,@"STO_CUDA_ENTRY STV_DEFAULT"
_ZN7cutlass13device_kernelIN5flash19enable_sm80_to_sm89INS1_16FlashAttnFwdSm80INS1_25CollectiveMainloopFwdSm80ILi4ELi1ELb0EN4cute5tupleIJNS5_1CILi128EEENS7_ILi64EEENS7_ILi96EEEEEELi96ENS_10bfloat16_tEfNS_4arch4Sm80ELb1ELb0ELb0ELb1ELb0ELb1ELb1ELb0EEENS1_21CollectiveEpilogueFwdINS6_IJS8_SA_S9_EEENS6_IJNS7_ILi1EEESI_SI_EEESC_SE_Li128ELb1ELb1ELb0ELb0EEENS1_19SingleTileSchedulerILb1ELb0ELb1ELi128EEEEEEEEEvNT_6ParamsE:
[----:B------:R-:W-:Y:S01]  /*0000*/  LDC R1, c[0x0][0x37c] ;  /* 0x0000df00ff017b82 */ /* 0x000fe20000000800 */
[----:B------:R-:W-:Y:S05]  /*0010*/  EXIT ;  /* 0x000000000000794d */ /* 0x000fea0003800000 */
.L_x_17:
        /* <DEDUP_REMOVED lines=14> */
.L_x_35:


//--------------------- .nv.shared.reserved.0     --------------------------
	.section	.nv.shared.reserved.0,"aw",@nobits
	.weak		__nv_reservedSMEM_offset_0_alias
	.size		__nv_reservedSMEM_offset_0_alias, 0, 64
	.other		__nv_reservedSMEM_offset_0_alias,@"STO_CUDA_RESERVED_SHARED STV_DEFAULT"
__nv_reservedSMEM_offset_0_alias:
	.zero		0
	.zero		64


//--------------------- .nv.global                --------------------------
	.section	.nv.global,"aw",@nobits
.nv.global:
	.type		_ZN76_INTERNAL_80cec074_40_flash_fwd_hdim96_bf16_softcapall_sm80_cu_744032ad_35954cute1_E,@object
	.size		_ZN76_INTERNAL_80cec074_40_flash_fwd_hdim96_bf16_softcapall_sm80_cu_744032ad_35954cute1_E,(_ZN76_INTERNAL_80cec074_40_flash_fwd_hdim96_bf16_softcapall_sm80_cu_744032ad_35954cuda3std3__45__cpo6cbeginE - _ZN76_INTERNAL_80cec074_40_flash_fwd_hdim96_bf16_softcapall_sm80_cu_744032ad_35954cute1_E)
_ZN76_INTERNAL_80cec074_40_flash_fwd_hdim96_bf16_softcapall_sm80_cu_744032ad_35954cute1_E:
	.zero		1
	.type		_ZN76_INTERNAL_80cec074_40_flash_fwd_hdim96_bf16_softcapall_sm80_cu_744032ad_35954cuda3std3__45__cpo6cbeginE,@object
	.size		_ZN76_INTERNAL_80cec074_40_flash_fwd_hdim96_bf16_softcapall_sm80_cu_744032ad_35954cuda3std3__45__cpo6cbeginE,(_ZN76_INTERNAL_80cec074_40_flash_fwd_hdim96_bf16_softcapall_sm80_cu_744032ad_35954cuda3std3__48in_placeE - _ZN76_INTERNAL_80cec074_40_flash_fwd_hdim96_bf16_softcapall_sm80_cu_744032ad_35954cuda3std3__45__cpo6cbeginE)
_ZN76_INTERNAL_80cec074_40_flash_fwd_hdim96_bf16_softcapall_sm80_cu_744032ad_35954cuda3std3__45__cpo6cbeginE:
	.zero		1
	.type		_ZN76_INTERNAL_80cec074_40_flash_fwd_hdim96_bf16_softcapall_sm80_cu_744032ad_35954cuda3std3__48in_placeE,@object
	.size		_ZN76_INTERNAL_80cec074_40_flash_fwd_hdim96_bf16_softcapall_sm80_cu_744032ad_35954cuda3std3__48in_placeE,(_ZN76_INTERNAL_80cec074_40_flash_fwd_hdim96_bf16_softcapall_sm80_cu_744032ad_35954cuda3std6ranges3__45__cpo9iter_moveE - _ZN76_INTERNAL_80cec074_40_flash_fwd_hdim96_bf16_softcapall_sm80_cu_744032ad_35954cuda3std3__48in_placeE)
_ZN76_INTERNAL_80cec074_40_flash_fwd_hdim96_bf16_softcapall_sm80_cu_744032ad_35954cuda3std3__48in_placeE:
	.zero		1
	.type		_ZN76_INTERNAL_80cec074_40_flash_fwd_hdim96_bf16_softcapall_sm80_cu_744032ad_35954cuda3std6ranges3__45__cpo9iter_moveE,@object
	.size		_ZN76_INTERNAL_80cec074_40_flash_fwd_hdim96_bf16_softcapall_sm80_cu_744032ad_35954cuda3std6ranges3__45__cpo9iter_moveE,(_ZN76_INTERNAL_80cec074_40_flash_fwd_hdim96_bf16_softcapall_sm80_cu_744032ad_35954cuda3std3__45__cpo5beginE - _ZN76_INTERNAL_80cec074_40_flash_fwd_hdim96_bf16_softcapall_sm80_cu_744032ad_35954cuda3std6ranges3__45__cpo9iter_moveE)
_ZN76_INTERNAL_80cec074_40_flash_fwd_hdim96_bf16_softcapall_sm80_cu_744032ad_35954cuda3std6ranges3__45__cpo9iter_moveE:
	.zero		1
	.type		_ZN76_INTERNAL_80cec074_40_flash_fwd_hdim96_bf16_softcapall_sm80_cu_744032ad_35954cuda3std3__45__cpo5beginE,@object
	.size		_ZN76_INTERNAL_80cec074_40_flash_fwd_hdim96_bf16_softcapall_sm80_cu_744032ad_35954cuda3std3__45__cpo5beginE,(_ZN76_INTERNAL_80cec074_40_flash_fwd_hdim96_bf16_softcapall_sm80_cu_744032ad_35954cuda3std3__478_GLOBAL__N__80cec074_40_flash_fwd_hdim96_bf16_softcapall_sm80_cu_744032ad_35956ignoreE - _ZN76_INTERNAL_80cec074_40_flash_fwd_hdim96_bf16_softcapall_sm80_cu_744032ad_35954cuda3std3__45__cpo5beginE)
_ZN76_INTERNAL_80cec074_40_flash_fwd_hdim96_bf16_softcapall_sm80_cu_744032ad_35954cuda3std3__45__cpo5beginE:
	.zero		1
	.type		_ZN76_INTERNAL_80cec074_40_flash_fwd_hdim96_bf16_softcapall_sm80_cu_744032ad_35954cuda3std3__478_GLOBAL__N__80cec074_40_flash_fwd_hdim96_bf16_softcapall_sm80_cu_744032ad_35956ignoreE,@object
	.size		_ZN76_INTERNAL_80cec074_40_flash_fwd_hdim96_bf16_softcapall_sm80_cu_744032ad_35954cuda3std3__478_GLOBAL__N__80cec074_40_flash_fwd_hdim96_bf16_softcapall_sm80_cu_744032ad_35956ignoreE,(_ZN76_INTERNAL_80cec074_40_flash_fwd_hdim96_bf16_softcapall_sm80_cu_744032ad_35954cute7productE - _ZN76_INTERNAL_80cec074_40_flash_fwd_hdim96_bf16_softcapall_sm80_cu_744032ad_35954cuda3std3__478_GLOBAL__N__80cec074_40_flash_fwd_hdim96_bf16_softcapall_sm80_cu_744032ad_35956ignoreE)
_ZN76_INTERNAL_80cec074_40_flash_fwd_hdim96_bf16_softcapall_sm80_cu_744032ad_35954cuda3std3__478_GLOBAL__N__80cec074_40_flash_fwd_hdim96_bf16_softcapall_sm80_cu_744032ad_35956ignoreE:
	.zero		1
	.type		_ZN76_INTERNAL_80cec074_40_flash_fwd_hdim96_bf16_softcapall_sm80_cu_744032ad_35954cute7productE,@object
	.size		_ZN76_INTERNAL_80cec074_40_flash_fwd_hdim96_bf16_softcapall_sm80_cu_744032ad_35954cute7productE,(_ZN76_INTERNAL_80cec074_40_flash_fwd_hdim96_bf16_softcapall_sm80_cu_744032ad_35954cuda3std3__45__cpo3endE - _ZN76_INTERNAL_80cec074_40_flash_fwd_hdim96_bf16_softcapall_sm80_cu_744032ad_35954cute7productE)
_ZN76_INTERNAL_80cec074_40_flash_fwd_hdim96_bf16_softcapall_sm80_cu_744032ad_35954cute7productE:
	.zero		1
	.type		_ZN76_INTERNAL_80cec074_40_flash_fwd_hdim96_bf16_softcapall_sm80_cu_744032ad_35954cuda3std3__45__cpo3endE,@object
	.size		_ZN76_INTERNAL_80cec074_40_flash_fwd_hdim96_bf16_softcapall_sm80_cu_744032ad_35954cuda3std3__45__cpo3endE,(_ZN76_INTERNAL_80cec074_40_flash_fwd_hdim96_bf16_softcapall_sm80_cu_744032ad_35954cuda3std3__419piecewise_constructE - _ZN76_INTERNAL_80cec074_40_flash_fwd_hdim96_bf16_softcapall_sm80_cu_744032ad_35954cuda3std3__45__cpo3endE)
_ZN76_INTERNAL_80cec074_40_flash_fwd_hdim96_bf16_softcapall_sm80_cu_744032ad_35954cuda3std3__45__cpo3endE:
	.zero		1
	.type		_ZN76_INTERNAL_80cec074_40_flash_fwd_hdim96_bf16_softcapall_sm80_cu_744032ad_35954cuda3std3__419piecewise_constructE,@object
	.size		_ZN76_INTERNAL_80cec074_40_flash_fwd_hdim96_bf16_softcapall_sm80_cu_744032ad_35954cuda3std3__419piecewise_constructE,(_ZN76_INTERNAL_80cec074_40_flash_fwd_hdim96_bf16_softcapall_sm80_cu_744032ad_35954cuda3std3__45__cpo4cendE - _ZN76_INTERNAL_80cec074_40_flash_fwd_hdim96_bf16_softcapall_sm80_cu_744032ad_35954cuda3std3__419piecewise_constructE)
_ZN76_INTERNAL_80cec074_40_flash_fwd_hdim96_bf16_softcapall_sm80_cu_744032ad_35954cuda3std3__419piecewise_constructE:
	.zero		1
	.type		_ZN76_INTERNAL_80cec074_40_flash_fwd_hdim96_bf16_softcapall_sm80_cu_744032ad_35954cuda3std3__45__cpo4cendE,@object
	.size		_ZN76_INTERNAL_80cec074_40_flash_fwd_hdim96_bf16_softcapall_sm80_cu_744032ad_35954cuda3std3__45__cpo4cendE,(_ZN76_INTERNAL_80cec074_40_flash_fwd_hdim96_bf16_softcapall_sm80_cu_744032ad_35954cuda3std6ranges3__45__cpo4swapE - _ZN76_INTERNAL_80cec074_40_flash_fwd_hdim96_bf16_softcapall_sm80_cu_744032ad_35954cuda3std3__45__cpo4cendE)
_ZN76_INTERNAL_80cec074_40_flash_fwd_hdim96_bf16_softcapall_sm80_cu_744032ad_35954cuda3std3__45__cpo4cendE:
	.zero		1
	.type		_ZN76_INTERNAL_80cec074_40_flash_fwd_hdim96_bf16_softcapall_sm80_cu_744032ad_35954cuda3std6ranges3__45__cpo4swapE,@object
	.size		_ZN76_INTERNAL_80cec074_40_flash_fwd_hdim96_bf16_softcapall_sm80_cu_744032ad_35954cuda3std6ranges3__45__cpo4swapE,(.L_7 - _ZN76_INTERNAL_80cec074_40_flash_fwd_hdim96_bf16_softcapall_sm80_cu_744032ad_35954cuda3std6ranges3__45__cpo4swapE)
_ZN76_INTERNAL_80cec074_40_flash_fwd_hdim96_bf16_softcapall_sm80_cu_744032ad_35954cuda3std6ranges3__45__cpo4swapE:
	.zero		1
.L_7:


//--------------------- .nv.constant0._ZN7cutlass13device_kernelIN5flash19enable_sm80_to_sm89INS1_16FlashAttnFwdSm80INS1_25CollectiveMainloopFwdSm80ILi4ELi1ELb0EN4cute5tupleIJNS5_1CILi128EEENS7_ILi64EEENS7_ILi96EEEEEELi96ENS_10bfloat16_tEfNS_4arch4Sm80ELb0ELb0ELb1ELb0ELb0ELb0ELb1ELb0EEENS1_21CollectiveEpilogueFwdINS6_IJS8_SA_S9_EEENS6_IJNS7_ILi1EEESI_SI_EEESC_SE_Li128ELb0ELb1ELb0ELb0EEENS1_19SingleTileSchedulerILb0ELb0ELb1ELi128EEEEEEEEEvNT_6ParamsE --------------------------
	.section	.nv.constant0._ZN7cutlass13device_kernelIN5flash19enable_sm80_to_sm89INS1_16FlashAttnFwdSm80INS1_25CollectiveMainloopFwdSm80ILi4ELi1ELb0EN4cute5tupleIJNS5_1CILi128EEENS7_ILi64EEENS7_ILi96EEEEEELi96ENS_10bfloat16_tEfNS_4arch4Sm80ELb0ELb0ELb1ELb0ELb0ELb0ELb1ELb0EEENS1_21CollectiveEpilogueFwdINS6_IJS8_SA_S9_EEENS6_IJNS7_ILi1EEESI_SI_EEESC_SE_Li128ELb0ELb1ELb0ELb0EEENS1_19SingleTileSchedulerILb0ELb0ELb1ELi128EEEEEEEEEvNT_6ParamsE,"a",@progbits
	.sectionflags	@""
	.align	4
.nv.constant0._ZN7cutlass13device_kernelIN5flash19enable_sm80_to_sm89INS1_16FlashAttnFwdSm80INS1_25CollectiveMainloopFwdSm80ILi4ELi1ELb0EN4cute5tupleIJNS5_1CILi128EEENS7_ILi64EEENS7_ILi96EEEEEELi96ENS_10bfloat16_tEfNS_4arch4Sm80ELb0ELb0ELb1ELb0ELb0ELb0ELb1ELb0EEENS1_21CollectiveEpilogueFwdINS6_IJS8_SA_S9_EEENS6_IJNS7_ILi1EEESI_SI_EEESC_SE_Li128ELb0ELb1ELb0ELb0EEENS1_19SingleTileSchedulerILb0ELb0ELb1ELi128EEEEEEEEEvNT_6ParamsE:
	.zero		1944


//--------------------- .nv.constant0._ZN7cutlass13device_kernelIN5flash19enable_sm80_to_sm89INS1_16FlashAttnFwdSm80INS1_25CollectiveMainloopFwdSm80ILi4ELi1ELb0EN4cute5tupleIJNS5_1CILi128EEENS7_ILi64EEENS7_ILi96EEEEEELi96ENS_10bfloat16_tEfNS_4arch4Sm80ELb0ELb0ELb1ELb1ELb0ELb0ELb1ELb0EEENS1_21CollectiveEpilogueFwdINS6_IJS8_SA_S9_EEENS6_IJNS7_ILi1EEESI_SI_EEESC_SE_Li128ELb1ELb1ELb0ELb0EEENS1_19SingleTileSchedulerILb1ELb0ELb1ELi128EEEEEEEEEvNT_6ParamsE --------------------------
	.section	.nv.constant0._ZN7cutlass13device_kernelIN5flash19enable_sm80_to_sm89INS1_16FlashAttnFwdSm80INS1_25CollectiveMainloopFwdSm80ILi4ELi1ELb0EN4cute5tupleIJNS5_1CILi128EEENS7_ILi64EEENS7_ILi96EEEEEELi96ENS_10bfloat16_tEfNS_4arch4Sm80ELb0ELb0ELb1ELb1ELb0ELb0ELb1ELb0EEENS1_21CollectiveEpilogueFwdINS6_IJS8_SA_S9_EEENS6_IJNS7_ILi1EEESI_SI_EEESC_SE_Li128ELb1ELb1ELb0ELb0EEENS1_19SingleTileSchedulerILb1ELb0ELb1ELi128EEEEEEEEEvNT_6ParamsE,"a",@progbits
	.sectionflags	@""
	.align	4
.nv.constant0._ZN7cutlass13device_kernelIN5flash19enable_sm80_to_sm89INS1_16FlashAttnFwdSm80INS1_25CollectiveMainloopFwdSm80ILi4ELi1ELb0EN4cute5tupleIJNS5_1CILi128EEENS7_ILi64EEENS7_ILi96EEEEEELi96ENS_10bfloat16_tEfNS_4arch4Sm80ELb0ELb0ELb1ELb1ELb0ELb0ELb1ELb0EEENS1_21CollectiveEpilogueFwdINS6_IJS8_SA_S9_EEENS6_IJNS7_ILi1EEESI_SI_EEESC_SE_Li128ELb1ELb1ELb0ELb0EEENS1_19SingleTileSchedulerILb1ELb0ELb1ELi128EEEEEEEEEvNT_6ParamsE:
	.zero		1944


//--------------------- .nv.constant0._ZN7cutlass13device_kernelIN5flash19enable_sm80_to_sm89INS1_16FlashAttnFwdSm80INS1_25CollectiveMainloopFwdSm80ILi4ELi1ELb0EN4cute5tupleIJNS5_1CILi128EEENS7_ILi64EEENS7_ILi96EEEEEELi96ENS_10bfloat16_tEfNS_4arch4Sm80ELb0ELb0ELb1ELb1ELb0ELb1ELb1ELb0EEENS1_21CollectiveEpilogueFwdINS6_IJS8_SA_S9_EEENS6_IJNS7_ILi1EEESI_SI_EEESC_SE_Li128ELb1ELb1ELb0ELb0EEENS1_19SingleTileSchedulerILb1ELb0ELb1ELi128EEEEEEEEEvNT_6ParamsE --------------------------
	.section	.nv.constant0._ZN7cutlass13device_kernelIN5flash19enable_sm80_to_sm89INS1_16FlashAttnFwdSm80INS1_25CollectiveMainloopFwdSm80ILi4ELi1ELb0EN4cute5tupleIJNS5_1CILi128EEENS7_ILi64EEENS7_ILi96EEEEEELi96ENS_10bfloat16_tEfNS_4arch4Sm80ELb0ELb0ELb1ELb1ELb0ELb1ELb1ELb0EEENS1_21CollectiveEpilogueFwdINS6_IJS8_SA_S9_EEENS6_IJNS7_ILi1EEESI_SI_EEESC_SE_Li128ELb1ELb1ELb0ELb0EEENS1_19SingleTileSchedulerILb1ELb0ELb1ELi128EEEEEEEEEvNT_6ParamsE,"a",@progbits
	.sectionflags	@""
	.align	4
.nv.constant0._ZN7cutlass13device_kernelIN5flash19enable_sm80_to_sm89INS1_16FlashAttnFwdSm80INS1_25CollectiveMainloopFwdSm80ILi4ELi1ELb0EN4cute5tupleIJNS5_1CILi128EEENS7_ILi64EEENS7_ILi96EEEEEELi96ENS_10bfloat16_tEfNS_4arch4Sm80ELb0ELb0ELb1ELb1ELb0ELb1ELb1ELb0EEENS1_21CollectiveEpilogueFwdINS6_IJS8_SA_S9_EEENS6_IJNS7_ILi1EEESI_SI_EEESC_SE_Li128ELb1ELb1ELb0ELb0EEENS1_19SingleTileSchedulerILb1ELb0ELb1ELi128EEEEEEEEEvNT_6ParamsE:
	.zero		1944


//--------------------- .nv.constant0._ZN7cutlass13device_kernelIN5flash19enable_sm80_to_sm89INS1_16FlashAttnFwdSm80INS1_25CollectiveMainloopFwdSm80ILi4ELi1ELb0EN4cute5tupleIJNS5_1CILi128EEENS7_ILi48EEENS7_ILi96EEEEEELi96ENS_10bfloat16_tEfNS_4arch4Sm80ELb0ELb1ELb1ELb0ELb0ELb0ELb1ELb0EEENS1_21CollectiveEpilogueFwdINS6_IJS8_SA_S9_EEENS6_IJNS7_ILi1EEESI_SI_EEESC_SE_Li128ELb0ELb1ELb0ELb0EEENS1_19SingleTileSchedulerILb0ELb0ELb1ELi128EEEEEEEEEvNT_6ParamsE --------------------------
	.section	.nv.constant0._ZN7cutlass13device_kernelIN5flash19enable_sm80_to_sm89INS1_16FlashAttnFwdSm80INS1_25CollectiveMainloopFwdSm80ILi4ELi1ELb0EN4cute5tupleIJNS5_1CILi128EEENS7_ILi48EEENS7_ILi96EEEEEELi96ENS_10bfloat16_tEfNS_4arch4Sm80ELb0ELb1ELb1ELb0ELb0ELb0ELb1ELb0EEENS1_21CollectiveEpilogueFwdINS6_IJS8_SA_S9_EEENS6_IJNS7_ILi1EEESI_SI_EEESC_SE_Li128ELb0ELb1ELb0ELb0EEENS1_19SingleTileSchedulerILb0ELb0ELb1ELi128EEEEEEEEEvNT_6ParamsE,"a",@progbits
	.sectionflags	@""
	.align	4
.nv.constant0._ZN7cutlass13device_kernelIN5flash19enable_sm80_to_sm89INS1_16FlashAttnFwdSm80INS1_25CollectiveMainloopFwdSm80ILi4ELi1ELb0EN4cute5tupleIJNS5_1CILi128EEENS7_ILi48EEENS7_ILi96EEEEEELi96ENS_10bfloat16_tEfNS_4arch4Sm80ELb0ELb1ELb1ELb0ELb0ELb0ELb1ELb0EEENS1_21CollectiveEpilogueFwdINS6_IJS8_SA_S9_EEENS6_IJNS7_ILi1EEESI_SI_EEESC_SE_Li128ELb0ELb1ELb0ELb0EEENS1_19SingleTileSchedulerILb0ELb0ELb1ELi128EEEEEEEEEvNT_6ParamsE:
	.zero		1944


//--------------------- .nv.constant0._ZN7cutlass13device_kernelIN5flash19enable_sm80_to_sm89INS1_16FlashAttnFwdSm80INS1_25CollectiveMainloopFwdSm80ILi4ELi1ELb0EN4cute5tupleIJNS5_1CILi128EEENS7_ILi48EEENS7_ILi96EEEEEELi96ENS_10bfloat16_tEfNS_4arch4Sm80ELb0ELb1ELb1ELb1ELb0ELb0ELb1ELb0EEENS1_21CollectiveEpilogueFwdINS6_IJS8_SA_S9_EEENS6_IJNS7_ILi1EEESI_SI_EEESC_SE_Li128ELb1ELb1ELb0ELb0EEENS1_19SingleTileSchedulerILb1ELb0ELb1ELi128EEEEEEEEEvNT_6ParamsE --------------------------
	.section	.nv.constant0._ZN7cutlass13device_kernelIN5flash19enable_sm80_to_sm89INS1_16FlashAttnFwdSm80INS1_25CollectiveMainloopFwdSm80ILi4ELi1ELb0EN4cute5tupleIJNS5_1CILi128EEENS7_ILi48EEENS7_ILi96EEEEEELi96ENS_10bfloat16_tEfNS_4arch4Sm80ELb0ELb1ELb1ELb1ELb0ELb0ELb1ELb0EEENS1_21CollectiveEpilogueFwdINS6_IJS8_SA_S9_EEENS6_IJNS7_ILi1EEESI_SI_EEESC_SE_Li128ELb1ELb1ELb0ELb0EEENS1_19SingleTileSchedulerILb1ELb0ELb1ELi128EEEEEEEEEvNT_6ParamsE,"a",@progbits
	.sectionflags	@""
	.align	4
.nv.constant0._ZN7cutlass13device_kernelIN5flash19enable_sm80_to_sm89INS1_16FlashAttnFwdSm80INS1_25CollectiveMainloopFwdSm80ILi4ELi1ELb0EN4cute5tupleIJNS5_1CILi128EEENS7_ILi48EEENS7_ILi96EEEEEELi96ENS_10bfloat16_tEfNS_4arch4Sm80ELb0ELb1ELb1ELb1ELb0ELb0ELb1ELb0EEENS1_21CollectiveEpilogueFwdINS6_IJS8_SA_S9_EEENS6_IJNS7_ILi1EEESI_SI_EEESC_SE_Li128ELb1ELb1ELb0ELb0EEENS1_19SingleTileSchedulerILb1ELb0ELb1ELi128EEEEEEEEEvNT_6ParamsE:
	.zero		1944


//--------------------- .nv.constant0._ZN7cutlass13device_kernelIN5flash19enable_sm80_to_sm89INS1_16FlashAttnFwdSm80INS1_25CollectiveMainloopFwdSm80ILi4ELi1ELb0EN4cute5tupleIJNS5_1CILi128EEENS7_ILi48EEENS7_ILi96EEEEEELi96ENS_10bfloat16_tEfNS_4arch4Sm80ELb0ELb1ELb1ELb1ELb0ELb1ELb1ELb0EEENS1_21CollectiveEpilogueFwdINS6_IJS8_SA_S9_EEENS6_IJNS7_ILi1EEESI_SI_EEESC_SE_Li128ELb1ELb1ELb0ELb0EEENS1_19SingleTileSchedulerILb1ELb0ELb1ELi128EEEEEEEEEvNT_6ParamsE --------------------------
	.section	.nv.constant0._ZN7cutlass13device_kernelIN5flash19enable_sm80_to_sm89INS1_16FlashAttnFwdSm80INS1_25CollectiveMainloopFwdSm80ILi4ELi1ELb0EN4cute5tupleIJNS5_1CILi128EEENS7_ILi48EEENS7_ILi96EEEEEELi96ENS_10bfloat16_tEfNS_4arch4Sm80ELb0ELb1ELb1ELb1ELb0ELb1ELb1ELb0EEENS1_21CollectiveEpilogueFwdINS6_IJS8_SA_S9_EEENS6_IJNS7_ILi1EEESI_SI_EEESC_SE_Li128ELb1ELb1ELb0ELb0EEENS1_19SingleTileSchedulerILb1ELb0ELb1ELi128EEEEEEEEEvNT_6ParamsE,"a",@progbits
	.sectionflags	@""
	.align	4
.nv.constant0._ZN7cutlass13device_kernelIN5flash19enable_sm80_to_sm89INS1_16FlashAttnFwdSm80INS1_25CollectiveMainloopFwdSm80ILi4ELi1ELb0EN4cute5tupleIJNS5_1CILi128EEENS7_ILi48EEENS7_ILi96EEEEEELi96ENS_10bfloat16_tEfNS_4arch4Sm80ELb0ELb1ELb1ELb1ELb0ELb1ELb1ELb0EEENS1_21CollectiveEpilogueFwdINS6_IJS8_SA_S9_EEENS6_IJNS7_ILi1EEESI_SI_EEESC_SE_Li128ELb1ELb1ELb0ELb0EEENS1_19SingleTileSchedulerILb1ELb0ELb1ELi128EEEEEEEEEvNT_6ParamsE:
	.zero		1944


//--------------------- .nv.constant0._ZN7cutlass13device_kernelIN5flash19enable_sm80_to_sm89INS1_16FlashAttnFwdSm80INS1_25CollectiveMainloopFwdSm80ILi4ELi1ELb0EN4cute5tupleIJNS5_1CILi128EEENS7_ILi64EEENS7_ILi96EEEEEELi96ENS_10bfloat16_tEfNS_4arch4Sm80ELb1ELb0ELb1ELb0ELb0ELb0ELb1ELb0EEENS1_21CollectiveEpilogueFwdINS6_IJS8_SA_S9_EEENS6_IJNS7_ILi1EEESI_SI_EEESC_SE_Li128ELb0ELb1ELb0ELb0EEENS1_30DynamicPersistentTileSchedulerILi128ELi128ELb0ELb1ELb0EEEEEEEEEvNT_6ParamsE --------------------------
	.section	.nv.constant0._ZN7cutlass13device_kernelIN5flash19enable_sm80_to_sm89INS1_16FlashAttnFwdSm80INS1_25CollectiveMainloopFwdSm80ILi4ELi1ELb0EN4cute5tupleIJNS5_1CILi128EEENS7_ILi64EEENS7_ILi96EEEEEELi96ENS_10bfloat16_tEfNS_4arch4Sm80ELb1ELb0ELb1ELb0ELb0ELb0ELb1ELb0EEENS1_21CollectiveEpilogueFwdINS6_IJS8_SA_S9_EEENS6_IJNS7_ILi1EEESI_SI_EEESC_SE_Li128ELb0ELb1ELb0ELb0EEENS1_30DynamicPersistentTileSchedulerILi128ELi128ELb0ELb1ELb0EEEEEEEEEvNT_6ParamsE,"a",@progbits
	.sectionflags	@""
	.align	4
.nv.constant0._ZN7cutlass13device_kernelIN5flash19enable_sm80_to_sm89INS1_16FlashAttnFwdSm80INS1_25CollectiveMainloopFwdSm80ILi4ELi1ELb0EN4cute5tupleIJNS5_1CILi128EEENS7_ILi64EEENS7_ILi96EEEEEELi96ENS_10bfloat16_tEfNS_4arch4Sm80ELb1ELb0ELb1ELb0ELb0ELb0ELb1ELb0EEENS1_21CollectiveEpilogueFwdINS6_IJS8_SA_S9_EEENS6_IJNS7_ILi1EEESI_SI_EEESC_SE_Li128ELb0ELb1ELb0ELb0EEENS1_30DynamicPersistentTileSchedulerILi128ELi128ELb0ELb1ELb0EEEEEEEEEvNT_6ParamsE:
	.zero		1960


//--------------------- .nv.constant0._ZN7cutlass13device_kernelIN5flash19enable_sm80_to_sm89INS1_16FlashAttnFwdSm80INS1_25CollectiveMainloopFwdSm80ILi4ELi1ELb0EN4cute5tupleIJNS5_1CILi128EEENS7_ILi64EEENS7_ILi96EEEEEELi96ENS_10bfloat16_tEfNS_4arch4Sm80ELb1ELb0ELb1ELb1ELb0ELb0ELb1ELb0EEENS1_21CollectiveEpilogueFwdINS6_IJS8_SA_S9_EEENS6_IJNS7_ILi1EEESI_SI_EEESC_SE_Li128ELb1ELb1ELb0ELb0EEENS1_19SingleTileSchedulerILb1ELb0ELb1ELi128EEEEEEEEEvNT_6ParamsE --------------------------
	.section	.nv.constant0._ZN7cutlass13device_kernelIN5flash19enable_sm80_to_sm89INS1_16FlashAttnFwdSm80INS1_25CollectiveMainloopFwdSm80ILi4ELi1ELb0EN4cute5tupleIJNS5_1CILi128EEENS7_ILi64EEENS7_ILi96EEEEEELi96ENS_10bfloat16_tEfNS_4arch4Sm80ELb1ELb0ELb1ELb1ELb0ELb0ELb1ELb0EEENS1_21CollectiveEpilogueFwdINS6_IJS8_SA_S9_EEENS6_IJNS7_ILi1EEESI_SI_EEESC_SE_Li128ELb1ELb1ELb0ELb0EEENS1_19SingleTileSchedulerILb1ELb0ELb1ELi128EEEEEEEEEvNT_6ParamsE,"a",@progbits
	.sectionflags	@""
	.align	4
.nv.constant0._ZN7cutlass13device_kernelIN5flash19enable_sm80_to_sm89INS1_16FlashAttnFwdSm80INS1_25CollectiveMainloopFwdSm80ILi4ELi1ELb0EN4cute5tupleIJNS5_1CILi128EEENS7_ILi64EEENS7_ILi96EEEEEELi96ENS_10bfloat16_tEfNS_4arch4Sm80ELb1ELb0ELb1ELb1ELb0ELb0ELb1ELb0EEENS1_21CollectiveEpilogueFwdINS6_IJS8_SA_S9_EEENS6_IJNS7_ILi1EEESI_SI_EEESC_SE_Li128ELb1ELb1ELb0ELb0EEENS1_19SingleTileSchedulerILb1ELb0ELb1ELi128EEEEEEEEEvNT_6ParamsE:
	.zero		1944


//--------------------- .nv.constant0._ZN7cutlass13device_kernelIN5flash19enable_sm80_to_sm89INS1_16FlashAttnFwdSm80INS1_25CollectiveMainloopFwdSm80ILi4ELi1ELb0EN4cute5tupleIJNS5_1CILi128EEENS7_ILi64EEENS7_ILi96EEEEEELi96ENS_10bfloat16_tEfNS_4arch4Sm80ELb1ELb0ELb1ELb1ELb0ELb1ELb1ELb0EEENS1_21CollectiveEpilogueFwdINS6_IJS8_SA_S9_EEENS6_IJNS7_ILi1EEESI_SI_EEESC_SE_Li128ELb1ELb1ELb0ELb0EEENS1_19SingleTileSchedulerILb1ELb0ELb1ELi128EEEEEEEEEvNT_6ParamsE --------------------------
	.section	.nv.constant0._ZN7cutlass13device_kernelIN5flash19enable_sm80_to_sm89INS1_16FlashAttnFwdSm80INS1_25CollectiveMainloopFwdSm80ILi4ELi1ELb0EN4cute5tupleIJNS5_1CILi128EEENS7_ILi64EEENS7_ILi96EEEEEELi96ENS_10bfloat16_tEfNS_4arch4Sm80ELb1ELb0ELb1ELb1ELb0ELb1ELb1ELb0EEENS1_21CollectiveEpilogueFwdINS6_IJS8_SA_S9_EEENS6_IJNS7_ILi1EEESI_SI_EEESC_SE_Li128ELb1ELb1ELb0ELb0EEENS1_19SingleTileSchedulerILb1ELb0ELb1ELi128EEEEEEEEEvNT_6ParamsE,"a",@progbits
	.sectionflags	@""
	.align	4
.nv.constant0._ZN7cutlass13device_kernelIN5flash19enable_sm80_to_sm89INS1_16FlashAttnFwdSm80INS1_25CollectiveMainloopFwdSm80ILi4ELi1ELb0EN4cute5tupleIJNS5_1CILi128EEENS7_ILi64EEENS7_ILi96EEEEEELi96ENS_10bfloat16_tEfNS_4arch4Sm80ELb1ELb0ELb1ELb1ELb0ELb1ELb1ELb0EEENS1_21CollectiveEpilogueFwdINS6_IJS8_SA_S9_EEENS6_IJNS7_ILi1EEESI_SI_EEESC_SE_Li128ELb1ELb1ELb0ELb0EEENS1_19SingleTileSchedulerILb1ELb0ELb1ELi128EEEEEEEEEvNT_6ParamsE:
	.zero		1944


//--------------------- .nv.constant0._ZN7cutlass13device_kernelIN5flash19enable_sm80_to_sm89INS1_16FlashAttnFwdSm80INS1_25CollectiveMainloopFwdSm80ILi4ELi1ELb0EN4cute5tupleIJNS5_1CILi128EEENS7_ILi64EEENS7_ILi96EEEEEELi96ENS_10bfloat16_tEfNS_4arch4Sm80ELb0ELb0ELb0ELb0ELb0ELb0ELb1ELb0EEENS1_21CollectiveEpilogueFwdINS6_IJS8_SA_S9_EEENS6_IJNS7_ILi1EEESI_SI_EEESC_SE_Li128ELb0ELb1ELb0ELb0EEENS1_19SingleTileSchedulerILb0ELb0ELb1ELi128EEEEEEEEEvNT_6ParamsE --------------------------
	.section	.nv.constant0._ZN7cutlass13device_kernelIN5flash19enable_sm80_to_sm89INS1_16FlashAttnFwdSm80INS1_25CollectiveMainloopFwdSm80ILi4ELi1ELb0EN4cute5tupleIJNS5_1CILi128EEENS7_ILi64EEENS7_ILi96EEEEEELi96ENS_10bfloat16_tEfNS_4arch4Sm80ELb0ELb0ELb0ELb0ELb0ELb0ELb1ELb0EEENS1_21CollectiveEpilogueFwdINS6_IJS8_SA_S9_EEENS6_IJNS7_ILi1EEESI_SI_EEESC_SE_Li128ELb0ELb1ELb0ELb0EEENS1_19SingleTileSchedulerILb0ELb0ELb1ELi128EEEEEEEEEvNT_6ParamsE,"a",@progbits
	.sectionflags	@""
	.align	4
.nv.constant0._ZN7cutlass13device_kernelIN5flash19enable_sm80_to_sm89INS1_16FlashAttnFwdSm80INS1_25CollectiveMainloopFwdSm80ILi4ELi1ELb0EN4cute5tupleIJNS5_1CILi128EEENS7_ILi64EEENS7_ILi96EEEEEELi96ENS_10bfloat16_tEfNS_4arch4Sm80ELb0ELb0ELb0ELb0ELb0ELb0ELb1ELb0EEENS1_21CollectiveEpilogueFwdINS6_IJS8_SA_S9_EEENS6_IJNS7_ILi1EEESI_SI_EEESC_SE_Li128ELb0ELb1ELb0ELb0EEENS1_19SingleTileSchedulerILb0ELb0ELb1ELi128EEEEEEEEEvNT_6ParamsE:
	.zero		1944


//--------------------- .nv.constant0._ZN7cutlass13device_kernelIN5flash19enable_sm80_to_sm89INS1_16FlashAttnFwdSm80INS1_25CollectiveMainloopFwdSm80ILi4ELi1ELb0EN4cute5tupleIJNS5_1CILi128EEENS7_ILi64EEENS7_ILi96EEEEEELi96ENS_10bfloat16_tEfNS_4arch4Sm80ELb0ELb0ELb0ELb1ELb0ELb0ELb1ELb0EEENS1_21CollectiveEpilogueFwdINS6_IJS8_SA_S9_EEENS6_IJNS7_ILi1EEESI_SI_EEESC_SE_Li128ELb1ELb1ELb0ELb0EEENS1_19SingleTileSchedulerILb1ELb0ELb1ELi128EEEEEEEEEvNT_6ParamsE --------------------------
	.section	.nv.constant0._ZN7cutlass13device_kernelIN5flash19enable_sm80_to_sm89INS1_16FlashAttnFwdSm80INS1_25CollectiveMainloopFwdSm80ILi4ELi1ELb0EN4cute5tupleIJNS5_1CILi128EEENS7_ILi64EEENS7_ILi96EEEEEELi96ENS_10bfloat16_tEfNS_4arch4Sm80ELb0ELb0ELb0ELb1ELb0ELb0ELb1ELb0EEENS1_21CollectiveEpilogueFwdINS6_IJS8_SA_S9_EEENS6_IJNS7_ILi1EEESI_SI_EEESC_SE_Li128ELb1ELb1ELb0ELb0EEENS1_19SingleTileSchedulerILb1ELb0ELb1ELi128EEEEEEEEEvNT_6ParamsE,"a",@progbits
	.sectionflags	@""
	.align	4
.nv.constant0._ZN7cutlass13device_kernelIN5flash19enable_sm80_to_sm89INS1_16FlashAttnFwdSm80INS1_25CollectiveMainloopFwdSm80ILi4ELi1ELb0EN4cute5tupleIJNS5_1CILi128EEENS7_ILi64EEENS7_ILi96EEEEEELi96ENS_10bfloat16_tEfNS_4arch4Sm80ELb0ELb0ELb0ELb1ELb0ELb0ELb1ELb0EEENS1_21CollectiveEpilogueFwdINS6_IJS8_SA_S9_EEENS6_IJNS7_ILi1EEESI_SI_EEESC_SE_Li128ELb1ELb1ELb0ELb0EEENS1_19SingleTileSchedulerILb1ELb0ELb1ELi128EEEEEEEEEvNT_6ParamsE:
	.zero		1944


//--------------------- .nv.constant0._ZN7cutlass13device_kernelIN5flash19enable_sm80_to_sm89INS1_16FlashAttnFwdSm80INS1_25CollectiveMainloopFwdSm80ILi4ELi1ELb0EN4cute5tupleIJNS5_1CILi128EEENS7_ILi64EEENS7_ILi96EEEEEELi96ENS_10bfloat16_tEfNS_4arch4Sm80ELb0ELb0ELb0ELb1ELb0ELb1ELb1ELb0EEENS1_21CollectiveEpilogueFwdINS6_IJS8_SA_S9_EEENS6_IJNS7_ILi1EEESI_SI_EEESC_SE_Li128ELb1ELb1ELb0ELb0EEENS1_19SingleTileSchedulerILb1ELb0ELb1ELi128EEEEEEEEEvNT_6ParamsE --------------------------
	.section	.nv.constant0._ZN7cutlass13device_kernelIN5flash19enable_sm80_to_sm89INS1_16FlashAttnFwdSm80INS1_25CollectiveMainloopFwdSm80ILi4ELi1ELb0EN4cute5tupleIJNS5_1CILi128EEENS7_ILi64EEENS7_ILi96EEEEEELi96ENS_10bfloat16_tEfNS_4arch4Sm80ELb0ELb0ELb0ELb1ELb0ELb1ELb1ELb0EEENS1_21CollectiveEpilogueFwdINS6_IJS8_SA_S9_EEENS6_IJNS7_ILi1EEESI_SI_EEESC_SE_Li128ELb1ELb1ELb0ELb0EEENS1_19SingleTileSchedulerILb1ELb0ELb1ELi128EEEEEEEEEvNT_6ParamsE,"a",@progbits
	.sectionflags	@""
	.align	4
.nv.constant0._ZN7cutlass13device_kernelIN5flash19enable_sm80_to_sm89INS1_16FlashAttnFwdSm80INS1_25CollectiveMainloopFwdSm80ILi4ELi1ELb0EN4cute5tupleIJNS5_1CILi128EEENS7_ILi64EEENS7_ILi96EEEEEELi96ENS_10bfloat16_tEfNS_4arch4Sm80ELb0ELb0ELb0ELb1ELb0ELb1ELb1ELb0EEENS1_21CollectiveEpilogueFwdINS6_IJS8_SA_S9_EEENS6_IJNS7_ILi1EEESI_SI_EEESC_SE_Li128ELb1ELb1ELb0ELb0EEENS1_19SingleTileSchedulerILb1ELb0ELb1ELi128EEEEEEEEEvNT_6ParamsE:
	.zero		1944


//--------------------- .nv.constant0._ZN7cutlass13device_kernelIN5flash19enable_sm80_to_sm89INS1_16FlashAttnFwdSm80INS1_25CollectiveMainloopFwdSm80ILi4ELi1ELb0EN4cute5tupleIJNS5_1CILi128EEENS7_ILi48EEENS7_ILi96EEEEEELi96ENS_10bfloat16_tEfNS_4arch4Sm80ELb0ELb1ELb0ELb0ELb0ELb0ELb1ELb0EEENS1_21CollectiveEpilogueFwdINS6_IJS8_SA_S9_EEENS6_IJNS7_ILi1EEESI_SI_EEESC_SE_Li128ELb0ELb1ELb0ELb0EEENS1_19SingleTileSchedulerILb0ELb0ELb1ELi128EEEEEEEEEvNT_6ParamsE --------------------------
	.section	.nv.constant0._ZN7cutlass13device_kernelIN5flash19enable_sm80_to_sm89INS1_16FlashAttnFwdSm80INS1_25CollectiveMainloopFwdSm80ILi4ELi1ELb0EN4cute5tupleIJNS5_1CILi128EEENS7_ILi48EEENS7_ILi96EEEEEELi96ENS_10bfloat16_tEfNS_4arch4Sm80ELb0ELb1ELb0ELb0ELb0ELb0ELb1ELb0EEENS1_21CollectiveEpilogueFwdINS6_IJS8_SA_S9_EEENS6_IJNS7_ILi1EEESI_SI_EEESC_SE_Li128ELb0ELb1ELb0ELb0EEENS1_19SingleTileSchedulerILb0ELb0ELb1ELi128EEEEEEEEEvNT_6ParamsE,"a",@progbits
	.sectionflags	@""
	.align	4
.nv.constant0._ZN7cutlass13device_kernelIN5flash19enable_sm80_to_sm89INS1_16FlashAttnFwdSm80INS1_25CollectiveMainloopFwdSm80ILi4ELi1ELb0EN4cute5tupleIJNS5_1CILi128EEENS7_ILi48EEENS7_ILi96EEEEEELi96ENS_10bfloat16_tEfNS_4arch4Sm80ELb0ELb1ELb0ELb0ELb0ELb0ELb1ELb0EEENS1_21CollectiveEpilogueFwdINS6_IJS8_SA_S9_EEENS6_IJNS7_ILi1EEESI_SI_EEESC_SE_Li128ELb0ELb1ELb0ELb0EEENS1_19SingleTileSchedulerILb0ELb0ELb1ELi128EEEEEEEEEvNT_6ParamsE:
	.zero		1944


//--------------------- .nv.constant0._ZN7cutlass13device_kernelIN5flash19enable_sm80_to_sm89INS1_16FlashAttnFwdSm80INS1_25CollectiveMainloopFwdSm80ILi4ELi1ELb0EN4cute5tupleIJNS5_1CILi128EEENS7_ILi48EEENS7_ILi96EEEEEELi96ENS_10bfloat16_tEfNS_4arch4Sm80ELb0ELb1ELb0ELb1ELb0ELb0ELb1ELb0EEENS1_21CollectiveEpilogueFwdINS6_IJS8_SA_S9_EEENS6_IJNS7_ILi1EEESI_SI_EEESC_SE_Li128ELb1ELb1ELb0ELb0EEENS1_19SingleTileSchedulerILb1ELb0ELb1ELi128EEEEEEEEEvNT_6ParamsE --------------------------
	.section	.nv.constant0._ZN7cutlass13device_kernelIN5flash19enable_sm80_to_sm89INS1_16FlashAttnFwdSm80INS1_25CollectiveMainloopFwdSm80ILi4ELi1ELb0EN4cute5tupleIJNS5_1CILi128EEENS7_ILi48EEENS7_ILi96EEEEEELi96ENS_10bfloat16_tEfNS_4arch4Sm80ELb0ELb1ELb0ELb1ELb0ELb0ELb1ELb0EEENS1_21CollectiveEpilogueFwdINS6_IJS8_SA_S9_EEENS6_IJNS7_ILi1EEESI_SI_EEESC_SE_Li128ELb1ELb1ELb0ELb0EEENS1_19SingleTileSchedulerILb1ELb0ELb1ELi128EEEEEEEEEvNT_6ParamsE,"a",@progbits
	.sectionflags	@""
	.align	4
.nv.constant0._ZN7cutlass13device_kernelIN5flash19enable_sm80_to_sm89INS1_16FlashAttnFwdSm80INS1_25CollectiveMainloopFwdSm80ILi4ELi1ELb0EN4cute5tupleIJNS5_1CILi128EEENS7_ILi48EEENS7_ILi96EEEEEELi96ENS_10bfloat16_tEfNS_4arch4Sm80ELb0ELb1ELb0ELb1ELb0ELb0ELb1ELb0EEENS1_21CollectiveEpilogueFwdINS6_IJS8_SA_S9_EEENS6_IJNS7_ILi1EEESI_SI_EEESC_SE_Li128ELb1ELb1ELb0ELb0EEENS1_19SingleTileSchedulerILb1ELb0ELb1ELi128EEEEEEEEEvNT_6ParamsE:
	.zero		1944


//--------------------- .nv.constant0._ZN7cutlass13device_kernelIN5flash19enable_sm80_to_sm89INS1_16FlashAttnFwdSm80INS1_25CollectiveMainloopFwdSm80ILi4ELi1ELb0EN4cute5tupleIJNS5_1CILi128EEENS7_ILi48EEENS7_ILi96EEEEEELi96ENS_10bfloat16_tEfNS_4arch4Sm80ELb0ELb1ELb0ELb1ELb0ELb1ELb1ELb0EEENS1_21CollectiveEpilogueFwdINS6_IJS8_SA_S9_EEENS6_IJNS7_ILi1EEESI_SI_EEESC_SE_Li128ELb1ELb1ELb0ELb0EEENS1_19SingleTileSchedulerILb1ELb0ELb1ELi128EEEEEEEEEvNT_6ParamsE --------------------------
	.section	.nv.constant0._ZN7cutlass13device_kernelIN5flash19enable_sm80_to_sm89INS1_16FlashAttnFwdSm80INS1_25CollectiveMainloopFwdSm80ILi4ELi1ELb0EN4cute5tupleIJNS5_1CILi128EEENS7_ILi48EEENS7_ILi96EEEEEELi96ENS_10bfloat16_tEfNS_4arch4Sm80ELb0ELb1ELb0ELb1ELb0ELb1ELb1ELb0EEENS1_21CollectiveEpilogueFwdINS6_IJS8_SA_S9_EEENS6_IJNS7_ILi1EEESI_SI_EEESC_SE_Li128ELb1ELb1ELb0ELb0EEENS1_19SingleTileSchedulerILb1ELb0ELb1ELi128EEEEEEEEEvNT_6ParamsE,"a",@progbits
	.sectionflags	@""
	.align	4
.nv.constant0._ZN7cutlass13device_kernelIN5flash19enable_sm80_to_sm89INS1_16FlashAttnFwdSm80INS1_25CollectiveMainloopFwdSm80ILi4ELi1ELb0EN4cute5tupleIJNS5_1CILi128EEENS7_ILi48EEENS7_ILi96EEEEEELi96ENS_10bfloat16_tEfNS_4arch4Sm80ELb0ELb1ELb0ELb1ELb0ELb1ELb1ELb0EEENS1_21CollectiveEpilogueFwdINS6_IJS8_SA_S9_EEENS6_IJNS7_ILi1EEESI_SI_EEESC_SE_Li128ELb1ELb1ELb0ELb0EEENS1_19SingleTileSchedulerILb1ELb0ELb1ELi128EEEEEEEEEvNT_6ParamsE:
	.zero		1944


//--------------------- .nv.constant0._ZN7cutlass13device_kernelIN5flash19enable_sm80_to_sm89INS1_16FlashAttnFwdSm80INS1_25CollectiveMainloopFwdSm80ILi4ELi1ELb0EN4cute5tupleIJNS5_1CILi128EEENS7_ILi64EEENS7_ILi96EEEEEELi96ENS_10bfloat16_tEfNS_4arch4Sm80ELb1ELb0ELb0ELb0ELb0ELb0ELb1ELb0EEENS1_21CollectiveEpilogueFwdINS6_IJS8_SA_S9_EEENS6_IJNS7_ILi1EEESI_SI_EEESC_SE_Li128ELb0ELb1ELb0ELb0EEENS1_30DynamicPersistentTileSchedulerILi128ELi128ELb0ELb1ELb0EEEEEEEEEvNT_6ParamsE --------------------------
	.section	.nv.constant0._ZN7cutlass13device_kernelIN5flash19enable_sm80_to_sm89INS1_16FlashAttnFwdSm80INS1_25CollectiveMainloopFwdSm80ILi4ELi1ELb0EN4cute5tupleIJNS5_1CILi128EEENS7_ILi64EEENS7_ILi96EEEEEELi96ENS_10bfloat16_tEfNS_4arch4Sm80ELb1ELb0ELb0ELb0ELb0ELb0ELb1ELb0EEENS1_21CollectiveEpilogueFwdINS6_IJS8_SA_S9_EEENS6_IJNS7_ILi1EEESI_SI_EEESC_SE_Li128ELb0ELb1ELb0ELb0EEENS1_30DynamicPersistentTileSchedulerILi128ELi128ELb0ELb1ELb0EEEEEEEEEvNT_6ParamsE,"a",@progbits
	.sectionflags	@""
	.align	4
.nv.constant0._ZN7cutlass13device_kernelIN5flash19enable_sm80_to_sm89INS1_16FlashAttnFwdSm80INS1_25CollectiveMainloopFwdSm80ILi4ELi1ELb0EN4cute5tupleIJNS5_1CILi128EEENS7_ILi64EEENS7_ILi96EEEEEELi96ENS_10bfloat16_tEfNS_4arch4Sm80ELb1ELb0ELb0ELb0ELb0ELb0ELb1ELb0EEENS1_21CollectiveEpilogueFwdINS6_IJS8_SA_S9_EEENS6_IJNS7_ILi1EEESI_SI_EEESC_SE_Li128ELb0ELb1ELb0ELb0EEENS1_30DynamicPersistentTileSchedulerILi128ELi128ELb0ELb1ELb0EEEEEEEEEvNT_6ParamsE:
	.zero		1960


//--------------------- .nv.constant0._ZN7cutlass13device_kernelIN5flash19enable_sm80_to_sm89INS1_16FlashAttnFwdSm80INS1_25CollectiveMainloopFwdSm80ILi4ELi1ELb0EN4cute5tupleIJNS5_1CILi128EEENS7_ILi64EEENS7_ILi96EEEEEELi96ENS_10bfloat16_tEfNS_4arch4Sm80ELb1ELb0ELb0ELb1ELb0ELb0ELb1ELb0EEENS1_21CollectiveEpilogueFwdINS6_IJS8_SA_S9_EEENS6_IJNS7_ILi1EEESI_SI_EEESC_SE_Li128ELb1ELb1ELb0ELb0EEENS1_19SingleTileSchedulerILb1ELb0ELb1ELi128EEEEEEEEEvNT_6ParamsE --------------------------
	.section	.nv.constant0._ZN7cutlass13device_kernelIN5flash19enable_sm80_to_sm89INS1_16FlashAttnFwdSm80INS1_25CollectiveMainloopFwdSm80ILi4ELi1ELb0EN4cute5tupleIJNS5_1CILi128EEENS7_ILi64EEENS7_ILi96EEEEEELi96ENS_10bfloat16_tEfNS_4arch4Sm80ELb1ELb0ELb0ELb1ELb0ELb0ELb1ELb0EEENS1_21CollectiveEpilogueFwdINS6_IJS8_SA_S9_EEENS6_IJNS7_ILi1EEESI_SI_EEESC_SE_Li128ELb1ELb1ELb0ELb0EEENS1_19SingleTileSchedulerILb1ELb0ELb1ELi128EEEEEEEEEvNT_6ParamsE,"a",@progbits
	.sectionflags	@""
	.align	4
.nv.constant0._ZN7cutlass13device_kernelIN5flash19enable_sm80_to_sm89INS1_16FlashAttnFwdSm80INS1_25CollectiveMainloopFwdSm80ILi4ELi1ELb0EN4cute5tupleIJNS5_1CILi128EEENS7_ILi64EEENS7_ILi96EEEEEELi96ENS_10bfloat16_tEfNS_4arch4Sm80ELb1ELb0ELb0ELb1ELb0ELb0ELb1ELb0EEENS1_21CollectiveEpilogueFwdINS6_IJS8_SA_S9_EEENS6_IJNS7_ILi1EEESI_SI_EEESC_SE_Li128ELb1ELb1ELb0ELb0EEENS1_19SingleTileSchedulerILb1ELb0ELb1ELi128EEEEEEEEEvNT_6ParamsE:
	.zero		1944


//--------------------- .nv.constant0._ZN7cutlass13device_kernelIN5flash19enable_sm80_to_sm89INS1_16FlashAttnFwdSm80INS1_25CollectiveMainloopFwdSm80ILi4ELi1ELb0EN4cute5tupleIJNS5_1CILi128EEENS7_ILi64EEENS7_ILi96EEEEEELi96ENS_10bfloat16_tEfNS_4arch4Sm80ELb1ELb0ELb0ELb1ELb0ELb1ELb1ELb0EEENS1_21CollectiveEpilogueFwdINS6_IJS8_SA_S9_EEENS6_IJNS7_ILi1EEESI_SI_EEESC_SE_Li128ELb1ELb1ELb0ELb0EEENS1_19SingleTileSchedulerILb1ELb0ELb1ELi128EEEEEEEEEvNT_6ParamsE --------------------------
	.section	.nv.constant0._ZN7cutlass13device_kernelIN5flash19enable_sm80_to_sm89INS1_16FlashAttnFwdSm80INS1_25CollectiveMainloopFwdSm80ILi4ELi1ELb0EN4cute5tupleIJNS5_1CILi128EEENS7_ILi64EEENS7_ILi96EEEEEELi96ENS_10bfloat16_tEfNS_4arch4Sm80ELb1ELb0ELb0ELb1ELb0ELb1ELb1ELb0EEENS1_21CollectiveEpilogueFwdINS6_IJS8_SA_S9_EEENS6_IJNS7_ILi1EEESI_SI_EEESC_SE_Li128ELb1ELb1ELb0ELb0EEENS1_19SingleTileSchedulerILb1ELb0ELb1ELi128EEEEEEEEEvNT_6ParamsE,"a",@progbits
	.sectionflags	@""
	.align	4
.nv.constant0._ZN7cutlass13device_kernelIN5flash19enable_sm80_to_sm89INS1_16FlashAttnFwdSm80INS1_25CollectiveMainloopFwdSm80ILi4ELi1ELb0EN4cute5tupleIJNS5_1CILi128EEENS7_ILi64EEENS7_ILi96EEEEEELi96ENS_10bfloat16_tEfNS_4arch4Sm80ELb1ELb0ELb0ELb1ELb0ELb1ELb1ELb0EEENS1_21CollectiveEpilogueFwdINS6_IJS8_SA_S9_EEENS6_IJNS7_ILi1EEESI_SI_EEESC_SE_Li128ELb1ELb1ELb0ELb0EEENS1_19SingleTileSchedulerILb1ELb0ELb1ELi128EEEEEEEEEvNT_6ParamsE:
	.zero		1944


//--------------------- SYMBOLS --------------------------

	.type		.nv.reservedSmem.offset0,@object
	.size		.nv.reservedSmem.offset0,0x4
